// auto-generated by cutlass_sweep.gemm — config: {"arch": "sm_100", "cluster_m": 1, "cluster_n": 1, "dtype": "tf32", "dtype_b": "tf32", "layout": "nt", "stages": 0, "tile_k": 32, "tile_m": 128, "tile_n": 256}
#include "cutlass/cutlass.h"
#include "cutlass/gemm/collective/collective_builder.hpp"
#include "cutlass/gemm/device/gemm_universal_adapter.h"
#include "cutlass/gemm/kernel/gemm_universal.hpp"
#include "cutlass/epilogue/collective/collective_builder.hpp"

using ElemA = cutlass::tfloat32_t;
using ElemB = cutlass::tfloat32_t;
using ElemCD = cutlass::tfloat32_t;
using Acc  = float;
using TileShape    = cute::Shape<cute::_128, cute::_256, cute::_32>;
using ClusterShape = cute::Shape<cute::_1, cute::_1, cute::_1>;

using CollectiveEpilogue = typename cutlass::epilogue::collective::CollectiveBuilder<
    cutlass::arch::Sm100, cutlass::arch::OpClassTensorOp,
    TileShape, ClusterShape,
    cutlass::epilogue::collective::EpilogueTileAuto,
    Acc, Acc,
    ElemCD, cutlass::layout::RowMajor, 128 / cutlass::sizeof_bits<ElemCD>::value,
    ElemCD, cutlass::layout::RowMajor, 128 / cutlass::sizeof_bits<ElemCD>::value,
    cutlass::epilogue::collective::EpilogueScheduleAuto
  >::CollectiveOp;

using CollectiveMainloop = typename cutlass::gemm::collective::CollectiveBuilder<
    cutlass::arch::Sm100, cutlass::arch::OpClassTensorOp,
    ElemA, cutlass::layout::RowMajor, 128 / cutlass::sizeof_bits<ElemA>::value,
    ElemB, cutlass::layout::ColumnMajor, 128 / cutlass::sizeof_bits<ElemB>::value,
    Acc,
    TileShape, ClusterShape,
    cutlass::gemm::collective::StageCountAutoCarveout<static_cast<int>(sizeof(typename CollectiveEpilogue::SharedStorage))>,
    cutlass::gemm::collective::KernelScheduleAuto
  >::CollectiveOp;

using GemmKernel = cutlass::gemm::kernel::GemmUniversal<
    cute::Shape<int,int,int,int>,
    CollectiveMainloop,
    CollectiveEpilogue
>;
using Gemm = cutlass::gemm::device::GemmUniversalAdapter<GemmKernel>;

// Force the device kernel symbol into the cubin without needing a host main.
auto* _anchor = &cutlass::device_kernel<GemmKernel>;


// ===== COMPILED SASS (sm_100a) =====

	.target	sm_100a

	.elftype	@"ET_EXEC"


//--------------------- .note.nv.tkinfo           --------------------------
	.section	.note.nv.tkinfo,"",@"SHT_NOTE"
	.sectionflags	@"SHF_NOTE_NV_TKINFO"
	.tkinfo
        /*0018*/ 	.word	0x00000002
        /*0030*/ 	.string	""
        /*0030*/ 	.string	"ptxas"
        /*0030*/ 	.string	"Cuda compilation tools, release 13.0, V13.0.88"
        /*0030*/ 	.string	"Build cuda_13.0.r13.0/compiler.36424714_0"
        /*0030*/ 	.string	"-arch sm_100a -m 64 "



//--------------------- .note.nv.cuinfo           --------------------------
	.section	.note.nv.cuinfo,"",@"SHT_NOTE"
	.sectionflags	@"SHF_NOTE_NV_CUINFO"
        /*0018*/ 	.short	0x0002
        /*001a*/ 	.short	0x0064
        /*001c*/ 	.short	0x0082
	.zero		2


//--------------------- .nv.info                  --------------------------
	.section	.nv.info,"",@"SHT_CUDA_INFO"
	.align	4


	//----- nvinfo : EIATTR_REGCOUNT
	.align		4
        /*0000*/ 	.byte	0x04, 0x2f
        /*0002*/ 	.short	(.L_19 - .L_18)
	.align		4
.L_18:
        /*0004*/ 	.word	index@(_ZN7cutlass13device_kernelINS_4gemm6kernel13GemmUniversalIN4cute5tupleIJiiiiEEENS1_10collective13CollectiveMmaINS1_35MainloopSm100TmaUmmaWarpSpecializedILi3ELi2ELi2ENS5_IJNS4_1CILi1EEESB_SB_EEEEENS5_IJNSA_ILi128EEENSA_ILi256EEENSA_ILi32EEEEEENS_10tfloat32_tENS5_IJlSB_lEEESI_SJ_NS4_8TiledMMAINS4_8MMA_AtomIJNS4_17SM100_MMA_TF32_SSISI_SI_fLi128ELi256ELNS4_4UMMA5MajorE0ELSO_0ELNSN_7ScaleInE0ELSP_0EEEEEENS4_6LayoutISC_NS5_IJNSA_ILi0EEEST_ST_EEEEENS5_IJNS4_10UnderscoreESW_SW_EEEEENS4_13SM90_TMA_LOADENS4_14ComposedLayoutINS4_7SwizzleILi3ELi4ELi3EEENS4_18smem_ptr_flag_bitsILi32EEENSS_INS5_IJNSA_ILi8EEESG_EEENS5_IJSG_SB_EEEEEEEvNS4_8identityESZ_S19_vS1A_EENS_8epilogue10collective18CollectiveEpilogueINS1C_23Sm100TmaWarpSpecializedILi4ELi2ELi32ELb1ELb0EEEJSH_NS5_IJNSS_ISE_SB_EENSS_ISG_SB_EEEEESI_SJ_SI_SJ_NS1C_6fusion15FusionCallbacksIS1G_NS1K_17LinearCombinationISI_fSI_fLNS_15FloatRoundStyleE2EEESH_S1J_JEEENS4_5SM1004TMEM4LOAD26SM100_TMEM_LOAD_32dp32b32xESZ_S19_NS4_39AutoVectorizingCopyWithAssumedAlignmentILi128EEENS4_14SM90_TMA_STOREES19_S1V_S1V_EEEvvEEEEvNT_6ParamsE)
        /*0008*/ 	.word	0x0000008b


	//----- nvinfo : EIATTR_FRAME_SIZE
	.align		4
.L_19:
        /*000c*/ 	.byte	0x04, 0x11
        /*000e*/ 	.short	(.L_21 - .L_20)
	.align		4
.L_20:
        /*0010*/ 	.word	index@($__internal_2_$__cuda_sm10x_tcgen05_guardrail_trap_unallocated_columns_being_dealloced)
        /*0014*/ 	.word	0x00000000


	//----- nvinfo : EIATTR_FRAME_SIZE
	.align		4
.L_21:
        /*0018*/ 	.byte	0x04, 0x11
        /*001a*/ 	.short	(.L_23 - .L_22)
	.align		4
.L_22:
        /*001c*/ 	.word	index@($__internal_1_$__cuda_sm10x_tcgen05_guardrail_trap_phase_invalid_during_alloc)
        /*0020*/ 	.word	0x00000000


	//----- nvinfo : EIATTR_FRAME_SIZE
	.align		4
.L_23:
        /*0024*/ 	.byte	0x04, 0x11
        /*0026*/ 	.short	(.L_25 - .L_24)
	.align		4
.L_24:
        /*0028*/ 	.word	index@($__internal_0_$__cuda_sm10x_tcgen05_guardrail_trap_col_being_dealloced_not_returned_by_alloc)
        /*002c*/ 	.word	0x00000000


	//----- nvinfo : EIATTR_FRAME_SIZE
	.align		4
.L_25:
        /*0030*/ 	.byte	0x04, 0x11
        /*0032*/ 	.short	(.L_27 - .L_26)
	.align		4
.L_26:
        /*0034*/ 	.word	index@(_ZN7cutlass13device_kernelINS_4gemm6kernel13GemmUniversalIN4cute5tupleIJiiiiEEENS1_10collective13CollectiveMmaINS1_35MainloopSm100TmaUmmaWarpSpecializedILi3ELi2ELi2ENS5_IJNS4_1CILi1EEESB_SB_EEEEENS5_IJNSA_ILi128EEENSA_ILi256EEENSA_ILi32EEEEEENS_10tfloat32_tENS5_IJlSB_lEEESI_SJ_NS4_8TiledMMAINS4_8MMA_AtomIJNS4_17SM100_MMA_TF32_SSISI_SI_fLi128ELi256ELNS4_4UMMA5MajorE0ELSO_0ELNSN_7ScaleInE0ELSP_0EEEEEENS4_6LayoutISC_NS5_IJNSA_ILi0EEEST_ST_EEEEENS5_IJNS4_10UnderscoreESW_SW_EEEEENS4_13SM90_TMA_LOADENS4_14ComposedLayoutINS4_7SwizzleILi3ELi4ELi3EEENS4_18smem_ptr_flag_bitsILi32EEENSS_INS5_IJNSA_ILi8EEESG_EEENS5_IJSG_SB_EEEEEEEvNS4_8identityESZ_S19_vS1A_EENS_8epilogue10collective18CollectiveEpilogueINS1C_23Sm100TmaWarpSpecializedILi4ELi2ELi32ELb1ELb0EEEJSH_NS5_IJNSS_ISE_SB_EENSS_ISG_SB_EEEEESI_SJ_SI_SJ_NS1C_6fusion15FusionCallbacksIS1G_NS1K_17LinearCombinationISI_fSI_fLNS_15FloatRoundStyleE2EEESH_S1J_JEEENS4_5SM1004TMEM4LOAD26SM100_TMEM_LOAD_32dp32b32xESZ_S19_NS4_39AutoVectorizingCopyWithAssumedAlignmentILi128EEENS4_14SM90_TMA_STOREES19_S1V_S1V_EEEvvEEEEvNT_6ParamsE)
        /*0038*/ 	.word	0x00000000


	//----- nvinfo : EIATTR_MIN_STACK_SIZE
	.align		4
.L_27:
        /*003c*/ 	.byte	0x04, 0x12
        /*003e*/ 	.short	(.L_29 - .L_28)
	.align		4
.L_28:
        /*0040*/ 	.word	index@(_ZN7cutlass13device_kernelINS_4gemm6kernel13GemmUniversalIN4cute5tupleIJiiiiEEENS1_10collective13CollectiveMmaINS1_35MainloopSm100TmaUmmaWarpSpecializedILi3ELi2ELi2ENS5_IJNS4_1CILi1EEESB_SB_EEEEENS5_IJNSA_ILi128EEENSA_ILi256EEENSA_ILi32EEEEEENS_10tfloat32_tENS5_IJlSB_lEEESI_SJ_NS4_8TiledMMAINS4_8MMA_AtomIJNS4_17SM100_MMA_TF32_SSISI_SI_fLi128ELi256ELNS4_4UMMA5MajorE0ELSO_0ELNSN_7ScaleInE0ELSP_0EEEEEENS4_6LayoutISC_NS5_IJNSA_ILi0EEEST_ST_EEEEENS5_IJNS4_10UnderscoreESW_SW_EEEEENS4_13SM90_TMA_LOADENS4_14ComposedLayoutINS4_7SwizzleILi3ELi4ELi3EEENS4_18smem_ptr_flag_bitsILi32EEENSS_INS5_IJNSA_ILi8EEESG_EEENS5_IJSG_SB_EEEEEEEvNS4_8identityESZ_S19_vS1A_EENS_8epilogue10collective18CollectiveEpilogueINS1C_23Sm100TmaWarpSpecializedILi4ELi2ELi32ELb1ELb0EEEJSH_NS5_IJNSS_ISE_SB_EENSS_ISG_SB_EEEEESI_SJ_SI_SJ_NS1C_6fusion15FusionCallbacksIS1G_NS1K_17LinearCombinationISI_fSI_fLNS_15FloatRoundStyleE2EEESH_S1J_JEEENS4_5SM1004TMEM4LOAD26SM100_TMEM_LOAD_32dp32b32xESZ_S19_NS4_39AutoVectorizingCopyWithAssumedAlignmentILi128EEENS4_14SM90_TMA_STOREES19_S1V_S1V_EEEvvEEEEvNT_6ParamsE)
        /*0044*/ 	.word	0x00000000
.L_29:


//--------------------- .nv.compat                --------------------------
	.section	.nv.compat,"",@"SHT_CUDA_COMPAT_INFO"
	.align	4
        /*0000*/ 	.byte	0x02, 0x09, 0x01, 0x00, 0x02, 0x02, 0x02, 0x00, 0x02, 0x05, 0x05, 0x00, 0x03, 0x07, 0x01, 0x01
        /*0010*/ 	.byte	0x02, 0x03, 0x01, 0x00, 0x02, 0x06, 0x01, 0x00, 0x04, 0x0b, 0x08, 0x00, 0x09, 0x00, 0x00, 0x00
        /*0020*/ 	.byte	0x00, 0x00, 0x00, 0x00


//--------------------- .nv.info._ZN7cutlass13device_kernelINS_4gemm6kernel13GemmUniversalIN4cute5tupleIJiiiiEEENS1_10collective13CollectiveMmaINS1_35MainloopSm100TmaUmmaWarpSpecializedILi3ELi2ELi2ENS5_IJNS4_1CILi1EEESB_SB_EEEEENS5_IJNSA_ILi128EEENSA_ILi256EEENSA_ILi32EEEEEENS_10tfloat32_tENS5_IJlSB_lEEESI_SJ_NS4_8TiledMMAINS4_8MMA_AtomIJNS4_17SM100_MMA_TF32_SSISI_SI_fLi128ELi256ELNS4_4UMMA5MajorE0ELSO_0ELNSN_7ScaleInE0ELSP_0EEEEEENS4_6LayoutISC_NS5_IJNSA_ILi0EEEST_ST_EEEEENS5_IJNS4_10UnderscoreESW_SW_EEEEENS4_13SM90_TMA_LOADENS4_14ComposedLayoutINS4_7SwizzleILi3ELi4ELi3EEENS4_18smem_ptr_flag_bitsILi32EEENSS_INS5_IJNSA_ILi8EEESG_EEENS5_IJSG_SB_EEEEEEEvNS4_8identityESZ_S19_vS1A_EENS_8epilogue10collective18CollectiveEpilogueINS1C_23Sm100TmaWarpSpecializedILi4ELi2ELi32ELb1ELb0EEEJSH_NS5_IJNSS_ISE_SB_EENSS_ISG_SB_EEEEESI_SJ_SI_SJ_NS1C_6fusion15FusionCallbacksIS1G_NS1K_17LinearCombinationISI_fSI_fLNS_15FloatRoundStyleE2EEESH_S1J_JEEENS4_5SM1004TMEM4LOAD26SM100_TMEM_LOAD_32dp32b32xESZ_S19_NS4_39AutoVectorizingCopyWithAssumedAlignmentILi128EEENS4_14SM90_TMA_STOREES19_S1V_S1V_EEEvvEEEEvNT_6ParamsE --------------------------
	.section	.nv.info._ZN7cutlass13device_kernelINS_4gemm6kernel13GemmUniversalIN4cute5tupleIJiiiiEEENS1_10collective13CollectiveMmaINS1_35MainloopSm100TmaUmmaWarpSpecializedILi3ELi2ELi2ENS5_IJNS4_1CILi1EEESB_SB_EEEEENS5_IJNSA_ILi128EEENSA_ILi256EEENSA_ILi32EEEEEENS_10tfloat32_tENS5_IJlSB_lEEESI_SJ_NS4_8TiledMMAINS4_8MMA_AtomIJNS4_17SM100_MMA_TF32_SSISI_SI_fLi128ELi256ELNS4_4UMMA5MajorE0ELSO_0ELNSN_7ScaleInE0ELSP_0EEEEEENS4_6LayoutISC_NS5_IJNSA_ILi0EEEST_ST_EEEEENS5_IJNS4_10UnderscoreESW_SW_EEEEENS4_13SM90_TMA_LOADENS4_14ComposedLayoutINS4_7SwizzleILi3ELi4ELi3EEENS4_18smem_ptr_flag_bitsILi32EEENSS_INS5_IJNSA_ILi8EEESG_EEENS5_IJSG_SB_EEEEEEEvNS4_8identityESZ_S19_vS1A_EENS_8epilogue10collective18CollectiveEpilogueINS1C_23Sm100TmaWarpSpecializedILi4ELi2ELi32ELb1ELb0EEEJSH_NS5_IJNSS_ISE_SB_EENSS_ISG_SB_EEEEESI_SJ_SI_SJ_NS1C_6fusion15FusionCallbacksIS1G_NS1K_17LinearCombinationISI_fSI_fLNS_15FloatRoundStyleE2EEESH_S1J_JEEENS4_5SM1004TMEM4LOAD26SM100_TMEM_LOAD_32dp32b32xESZ_S19_NS4_39AutoVectorizingCopyWithAssumedAlignmentILi128EEENS4_14SM90_TMA_STOREES19_S1V_S1V_EEEvvEEEEvNT_6ParamsE,"",@"SHT_CUDA_INFO"
	.sectionflags	@""
	.align	4


	//----- nvinfo : EIATTR_CUDA_API_VERSION
	.align		4
        /*0000*/ 	.byte	0x04, 0x37
        /*0002*/ 	.short	(.L_31 - .L_30)
.L_30:
        /*0004*/ 	.word	0x00000082


	//----- nvinfo : EIATTR_KPARAM_INFO
	.align		4
.L_31:
        /*0008*/ 	.byte	0x04, 0x17
        /*000a*/ 	.short	(.L_33 - .L_32)
.L_32:
        /*000c*/ 	.word	0x00000000
        /*0010*/ 	.short	0x0000
        /*0012*/ 	.short	0x0000
        /*0014*/ 	.byte	0x00, 0xf0, 0x01, 0x20


	//----- nvinfo : EIATTR_AT_ENTRY_FRAGMENTS
	.align		4
.L_33:
        /*0018*/ 	.byte	0x04, 0x4f
        /*001a*/ 	.short	(.L_35 - .L_34)


	//   ....[0]....
.L_34:
        /*001c*/ 	.word	0x00000006


	//----- nvinfo : EIATTR_RESERVED_SMEM_USED
	.align		4
.L_35:
        /*0020*/ 	.byte	0x01, 0x41
	.zero		2


	//----- nvinfo : EIATTR_SPARSE_MMA_MASK
	.align		4
        /*0024*/ 	.byte	0x03, 0x50
        /*0026*/ 	.short	0x0000


	//----- nvinfo : EIATTR_TCGEN05_1CTA_USED
	.align		4
        /*0028*/ 	.byte	0x01, 0x51
	.zero		2


	//----- nvinfo : EIATTR_MAXREG_COUNT
	.align		4
        /*002c*/ 	.byte	0x03, 0x1b
        /*002e*/ 	.short	0x00ff


	//----- nvinfo : EIATTR_NUM_BARRIERS
	.align		4
        /*0030*/ 	.byte	0x02, 0x4c
        /*0032*/ 	.byte	0x07
	.zero		1


	//----- nvinfo : EIATTR_EXTERNS
	.align		4
        /*0034*/ 	.byte	0x04, 0x0f
        /*0036*/ 	.short	(.L_37 - .L_36)


	//   ....[0]....
	.align		4
.L_36:
        /*0038*/ 	.word	index@(__assertfail)


	//----- nvinfo : EIATTR_MERCURY_ISA_VERSION
	.align		4
.L_37:
        /*003c*/ 	.byte	0x03, 0x5f
        /*003e*/ 	.short	0x0101


	//----- nvinfo : EIATTR_INT_WARP_WIDE_INSTR_OFFSETS
	.align		4
        /*0040*/ 	.byte	0x04, 0x31
        /*0042*/ 	.short	(.L_39 - .L_38)


	//   ....[0]....
.L_38:
        /*0044*/ 	.word	0x00001d90


	//   ....[1]....
        /*0048*/ 	.word	0x00003630


	//   ....[2]....
        /*004c*/ 	.word	0x00003650


	//   ....[3]....
        /*0050*/ 	.word	0x00003680


	//   ....[4]....
        /*0054*/ 	.word	0x00003fb0


	//   ....[5]....
        /*0058*/ 	.word	0x00004020


	//   ....[6]....
        /*005c*/ 	.word	0x00004110


	//   ....[7]....
        /*0060*/ 	.word	0x00004190


	//   ....[8]....
        /*0064*/ 	.word	0x00004280


	//   ....[9]....
        /*0068*/ 	.word	0x00004300


	//   ....[10]....
        /*006c*/ 	.word	0x00004400


	//   ....[11]....
        /*0070*/ 	.word	0x00004490


	//   ....[12]....
        /*0074*/ 	.word	0x00004590


	//   ....[13]....
        /*0078*/ 	.word	0x00004670


	//   ....[14]....
        /*007c*/ 	.word	0x00004710


	//   ....[15]....
        /*0080*/ 	.word	0x00004800


	//   ....[16]....
        /*0084*/ 	.word	0x000048a0


	//   ....[17]....
        /*0088*/ 	.word	0x000049b0


	//   ....[18]....
        /*008c*/ 	.word	0x00004b10


	//   ....[19]....
        /*0090*/ 	.word	0x00004c60


	//----- nvinfo : EIATTR_COOP_GROUP_MASK_REGIDS
	.align		4
.L_39:
        /*0094*/ 	.byte	0x04, 0x29
        /*0096*/ 	.short	(.L_41 - .L_40)


	//   ....[0]....
.L_40:
        /*0098*/ 	.word	0xffffffff


	//   ....[1]....
        /*009c*/ 	.word	0xffffffff


	//   ....[2]....
        /*00a0*/ 	.word	0xffffffff


	//   ....[3]....
        /*00a4*/ 	.word	0xffffffff


	//   ....[4]....
        /*00a8*/ 	.word	0xffffffff


	//   ....[5]....
        /*00ac*/ 	.word	0xffffffff


	//   ....[6]....
        /*00b0*/ 	.word	0xffffffff


	//   ....[7]....
        /*00b4*/ 	.word	0xffffffff


	//   ....[8]....
        /*00b8*/ 	.word	0xffffffff


	//   ....[9]....
        /*00bc*/ 	.word	0xffffffff


	//   ....[10]....
        /*00c0*/ 	.word	0xffffffff


	//   ....[11]....
        /*00c4*/ 	.word	0xffffffff


	//   ....[12]....
        /*00c8*/ 	.word	0xffffffff


	//----- nvinfo : EIATTR_COOP_GROUP_INSTR_OFFSETS
	.align		4
.L_41:
        /*00cc*/ 	.byte	0x04, 0x28
        /*00ce*/ 	.short	(.L_43 - .L_42)


	//   ....[0]....
.L_42:
        /*00d0*/ 	.word	0x00000090


	//   ....[1]....
        /*00d4*/ 	.word	0x000004d0


	//   ....[2]....
        /*00d8*/ 	.word	0x00000620


	//   ....[3]....
        /*00dc*/ 	.word	0x000007c0


	//   ....[4]....
        /*00e0*/ 	.word	0x000008c0


	//   ....[5]....
        /*00e4*/ 	.word	0x00000a30


	//   ....[6]....
        /*00e8*/ 	.word	0x00000b90


	//   ....[7]....
        /*00ec*/ 	.word	0x00001c70


	//   ....[8]....
        /*00f0*/ 	.word	0x000029c0


	//   ....[9]....
        /*00f4*/ 	.word	0x00002bd0


	//   ....[10]....
        /*00f8*/ 	.word	0x00002c00


	//   ....[11]....
        /*00fc*/ 	.word	0x00003510


	//   ....[12]....
        /*0100*/ 	.word	0x00003740


	//----- nvinfo : EIATTR_VRC_CTA_INIT_COUNT
	.align		4
.L_43:
        /*0104*/ 	.byte	0x02, 0x4a
        /*0106*/ 	.byte	0x80
	.zero		1


	//----- nvinfo : EIATTR_SYSCALL_OFFSETS
	.align		4
        /*0108*/ 	.byte	0x04, 0x46
        /*010a*/ 	.short	(.L_45 - .L_44)


	//   ....[0]....
.L_44:
        /*010c*/ 	.word	0x00005700


	//   ....[1]....
        /*0110*/ 	.word	0x000057f0


	//   ....[2]....
        /*0114*/ 	.word	0x00006160


	//   ....[3]....
        /*0118*/ 	.word	0x00006fb0


	//   ....[4]....
        /*011c*/ 	.word	0x00007dd0


	//   ....[5]....
        /*0120*/ 	.word	0x00008c20


	//   ....[6]....
        /*0124*/ 	.word	0x00009a80


	//   ....[7]....
        /*0128*/ 	.word	0x0000a910


	//   ....[8]....
        /*012c*/ 	.word	0x0000b770


	//   ....[9]....
        /*0130*/ 	.word	0x0000c580


	//----- nvinfo : EIATTR_MBARRIER_INSTR_OFFSETS
	.align		4
.L_45:
        /*0134*/ 	.byte	0x04, 0x39
        /*0136*/ 	.short	(.L_47 - .L_46)


	//   ....[0]....
.L_46:
        /*0138*/ 	.word	0x000005b0
        /*013c*/ 	.word	0x000000ff
        /*0140*/ 	.word	0x00000000
        /*0144*/ 	.short	0x0100
        /*0146*/ 	.byte	0x05
	.zero		1


	//   ....[1]....
        /*0148*/ 	.word	0x000005c0
        /*014c*/ 	.word	0x000000ff
        /*0150*/ 	.word	0x00000018
        /*0154*/ 	.short	0x0100
        /*0156*/ 	.byte	0x05
	.zero		1


	//   ....[2]....
        /*0158*/ 	.word	0x000005d0
        /*015c*/ 	.word	0x000000ff
        /*0160*/ 	.word	0x00000008
        /*0164*/ 	.short	0x0100
        /*0166*/ 	.byte	0x05
	.zero		1


	//   ....[3]....
        /*0168*/ 	.word	0x000005e0
        /*016c*/ 	.word	0x000000ff
        /*0170*/ 	.word	0x00000020
        /*0174*/ 	.short	0x0100
        /*0176*/ 	.byte	0x05
	.zero		1


	//   ....[4]....
        /*0178*/ 	.word	0x000005f0
        /*017c*/ 	.word	0x000000ff
        /*0180*/ 	.word	0x00000010
        /*0184*/ 	.short	0x0100
        /*0186*/ 	.byte	0x05
	.zero		1


	//   ....[5]....
        /*0188*/ 	.word	0x00000600
        /*018c*/ 	.word	0x000000ff
        /*0190*/ 	.word	0x00000028
        /*0194*/ 	.short	0x0100
        /*0196*/ 	.byte	0x05
	.zero		1


	//   ....[6]....
        /*0198*/ 	.word	0x00000730
        /*019c*/ 	.word	0x000000ff
        /*01a0*/ 	.word	0x00000030
        /*01a4*/ 	.short	0x0100
        /*01a6*/ 	.byte	0x07
	.zero		1


	//   ....[7]....
        /*01a8*/ 	.word	0x00000740
        /*01ac*/ 	.word	0x000000ff
        /*01b0*/ 	.word	0x00000050
        /*01b4*/ 	.short	0x0100
        /*01b6*/ 	.byte	0x07
	.zero		1


	//   ....[8]....
        /*01b8*/ 	.word	0x00000750
        /*01bc*/ 	.word	0x000000ff
        /*01c0*/ 	.word	0x00000038
        /*01c4*/ 	.short	0x0100
        /*01c6*/ 	.byte	0x07
	.zero		1


	//   ....[9]....
        /*01c8*/ 	.word	0x00000760
        /*01cc*/ 	.word	0x000000ff
        /*01d0*/ 	.word	0x00000058
        /*01d4*/ 	.short	0x0100
        /*01d6*/ 	.byte	0x07
	.zero		1


	//   ....[10]....
        /*01d8*/ 	.word	0x00000770
        /*01dc*/ 	.word	0x000000ff
        /*01e0*/ 	.word	0x00000040
        /*01e4*/ 	.short	0x0100
        /*01e6*/ 	.byte	0x07
	.zero		1


	//   ....[11]....
        /*01e8*/ 	.word	0x00000780
        /*01ec*/ 	.word	0x000000ff
        /*01f0*/ 	.word	0x00000060
        /*01f4*/ 	.short	0x0100
        /*01f6*/ 	.byte	0x07
	.zero		1


	//   ....[12]....
        /*01f8*/ 	.word	0x00000790
        /*01fc*/ 	.word	0x000000ff
        /*0200*/ 	.word	0x00000048
        /*0204*/ 	.short	0x0100
        /*0206*/ 	.byte	0x07
	.zero		1


	//   ....[13]....
        /*0208*/ 	.word	0x000007a0
        /*020c*/ 	.word	0x000000ff
        /*0210*/ 	.word	0x00000068
        /*0214*/ 	.short	0x0100
        /*0216*/ 	.byte	0x07
	.zero		1


	//   ....[14]....
        /*0218*/ 	.word	0x00000890
        /*021c*/ 	.word	0x000000ff
        /*0220*/ 	.word	0x00000070
        /*0224*/ 	.short	0x0100
        /*0226*/ 	.byte	0x05
	.zero		1


	//   ....[15]....
        /*0228*/ 	.word	0x000008a0
        /*022c*/ 	.word	0x000000ff
        /*0230*/ 	.word	0x00000078
        /*0234*/ 	.short	0x0100
        /*0236*/ 	.byte	0x05
	.zero		1


	//   ....[16]....
        /*0238*/ 	.word	0x000009e0
        /*023c*/ 	.word	0x000000ff
        /*0240*/ 	.word	0x00000080
        /*0244*/ 	.short	0x0100
        /*0246*/ 	.byte	0x05
	.zero		1


	//   ....[17]....
        /*0248*/ 	.word	0x000009f0
        /*024c*/ 	.word	0x000000ff
        /*0250*/ 	.word	0x00000090
        /*0254*/ 	.short	0x0100
        /*0256*/ 	.byte	0x05
	.zero		1


	//   ....[18]....
        /*0258*/ 	.word	0x00000a00
        /*025c*/ 	.word	0x000000ff
        /*0260*/ 	.word	0x00000088
        /*0264*/ 	.short	0x0100
        /*0266*/ 	.byte	0x05
	.zero		1


	//   ....[19]....
        /*0268*/ 	.word	0x00000a10
        /*026c*/ 	.word	0x000000ff
        /*0270*/ 	.word	0x00000098
        /*0274*/ 	.short	0x0100
        /*0276*/ 	.byte	0x05
	.zero		1


	//   ....[20]....
        /*0278*/ 	.word	0x00000b40
        /*027c*/ 	.word	0x000000ff
        /*0280*/ 	.word	0x000000a0
        /*0284*/ 	.short	0x0100
        /*0286*/ 	.byte	0x07
	.zero		1


	//   ....[21]....
        /*0288*/ 	.word	0x00000b50
        /*028c*/ 	.word	0x000000ff
        /*0290*/ 	.word	0x000000b0
        /*0294*/ 	.short	0x0100
        /*0296*/ 	.byte	0x07
	.zero		1


	//   ....[22]....
        /*0298*/ 	.word	0x00000b60
        /*029c*/ 	.word	0x000000ff
        /*02a0*/ 	.word	0x000000a8
        /*02a4*/ 	.short	0x0100
        /*02a6*/ 	.byte	0x07
	.zero		1


	//   ....[23]....
        /*02a8*/ 	.word	0x00000b70
        /*02ac*/ 	.word	0x000000ff
        /*02b0*/ 	.word	0x000000b8
        /*02b4*/ 	.short	0x0100
        /*02b6*/ 	.byte	0x07
	.zero		1


	//   ....[24]....
        /*02b8*/ 	.word	0x00000c60
        /*02bc*/ 	.word	0x000000ff
        /*02c0*/ 	.word	0x000000c0
        /*02c4*/ 	.short	0x0100
        /*02c6*/ 	.byte	0x05
	.zero		1


	//   ....[25]....
        /*02c8*/ 	.word	0x00000c70
        /*02cc*/ 	.word	0x000000ff
        /*02d0*/ 	.word	0x000000d0
        /*02d4*/ 	.short	0x0100
        /*02d6*/ 	.byte	0x05
	.zero		1


	//   ....[26]....
        /*02d8*/ 	.word	0x00000c80
        /*02dc*/ 	.word	0x000000ff
        /*02e0*/ 	.word	0x000000c8
        /*02e4*/ 	.short	0x0100
        /*02e6*/ 	.byte	0x05
	.zero		1


	//   ....[27]....
        /*02e8*/ 	.word	0x00000c90
        /*02ec*/ 	.word	0x000000ff
        /*02f0*/ 	.word	0x000000d8
        /*02f4*/ 	.short	0x0100
        /*02f6*/ 	.byte	0x05
	.zero		1


	//   ....[28]....
        /*02f8*/ 	.word	0x00001570
        /*02fc*/ 	.word	0x00000003
        /*0300*/ 	.word	0x000000d0
        /*0304*/ 	.short	0x010a
        /*0306*/ 	.byte	0xff
	.zero		1


	//   ....[29]....
        /*0308*/ 	.word	0x000015a0
        /*030c*/ 	.word	0x00000003
        /*0310*/ 	.word	0x000000c0
        /*0314*/ 	.short	0x0101
        /*0316*/ 	.byte	0xff
	.zero		1


	//   ....[30]....
        /*0318*/ 	.word	0x00001670
        /*031c*/ 	.word	0x000000ff
        /*0320*/ 	.word	0x00000018
        /*0324*/ 	.short	0x010a
        /*0326*/ 	.byte	0x08
	.zero		1


	//   ....[31]....
        /*0328*/ 	.word	0x00001710
        /*032c*/ 	.word	0x000000ff
        /*0330*/ 	.word	0x00000018
        /*0334*/ 	.short	0x010a
        /*0336*/ 	.byte	0x21
	.zero		1


	//   ....[32]....
        /*0338*/ 	.word	0x00001860
        /*033c*/ 	.word	0x000000ff
        /*0340*/ 	.word	0x00000018
        /*0344*/ 	.short	0x010a
        /*0346*/ 	.byte	0x08
	.zero		1


	//   ....[33]....
        /*0348*/ 	.word	0x00001970
        /*034c*/ 	.word	0x000000ff
        /*0350*/ 	.word	0x00000078
        /*0354*/ 	.short	0x0101
        /*0356*/ 	.byte	0x04
	.zero		1


	//   ....[34]....
        /*0358*/ 	.word	0x00001990
        /*035c*/ 	.word	0x000000ff
        /*0360*/ 	.word	0x00000018
        /*0364*/ 	.short	0x010a
        /*0366*/ 	.byte	0x08
	.zero		1


	//   ....[35]....
        /*0368*/ 	.word	0x00001a10
        /*036c*/ 	.word	0x000000ff
        /*0370*/ 	.word	0x00000018
        /*0374*/ 	.short	0x010a
        /*0376*/ 	.byte	0x11
	.zero		1


	//   ....[36]....
        /*0378*/ 	.word	0x00001b60
        /*037c*/ 	.word	0x000000ff
        /*0380*/ 	.word	0x00000018
        /*0384*/ 	.short	0x010a
        /*0386*/ 	.byte	0x08
	.zero		1


	//   ....[37]....
        /*0388*/ 	.word	0x00001ca0
        /*038c*/ 	.word	0x00000002
        /*0390*/ 	.word	0x00000080
        /*0394*/ 	.short	0x010a
        /*0396*/ 	.byte	0xff
	.zero		1


	//   ....[38]....
        /*0398*/ 	.word	0x00001d60
        /*039c*/ 	.word	0x00000002
        /*03a0*/ 	.word	0x00000000
        /*03a4*/ 	.short	0x0101
        /*03a6*/ 	.byte	0xff
	.zero		1


	//   ....[39]....
        /*03a8*/ 	.word	0x000022c0
        /*03ac*/ 	.word	0x000000ff
        /*03b0*/ 	.word	0x00000000
        /*03b4*/ 	.short	0x010a
        /*03b6*/ 	.byte	0x05
	.zero		1


	//   ....[40]....
        /*03b8*/ 	.word	0x00002350
        /*03bc*/ 	.word	0x000000ff
        /*03c0*/ 	.word	0x00000000
        /*03c4*/ 	.short	0x010a
        /*03c6*/ 	.byte	0x05
	.zero		1


	//   ....[41]....
        /*03c8*/ 	.word	0x000023f0
        /*03cc*/ 	.word	0x00000000
        /*03d0*/ 	.word	0x00000000
        /*03d4*/ 	.short	0x010a
        /*03d6*/ 	.byte	0xff
	.zero		1


	//   ....[42]....
        /*03d8*/ 	.word	0x00002510
        /*03dc*/ 	.word	0x00000000
        /*03e0*/ 	.word	0x000000c0
        /*03e4*/ 	.short	0x010a
        /*03e6*/ 	.byte	0xff
	.zero		1


	//   ....[43]....
        /*03e8*/ 	.word	0x00002570
        /*03ec*/ 	.word	0x00000004
        /*03f0*/ 	.word	0x00000000
        /*03f4*/ 	.short	0x0101
        /*03f6*/ 	.byte	0xff
	.zero		1


	//   ....[44]....
        /*03f8*/ 	.word	0x00002590
        /*03fc*/ 	.word	0x000000ff
        /*0400*/ 	.word	0x00000090
        /*0404*/ 	.short	0x010a
        /*0406*/ 	.byte	0x05
	.zero		1


	//   ....[45]....
        /*0408*/ 	.word	0x000026b0
        /*040c*/ 	.word	0x00000000
        /*0410*/ 	.word	0x00000080
        /*0414*/ 	.short	0x010a
        /*0416*/ 	.byte	0xff
	.zero		1


	//   ....[46]....
        /*0418*/ 	.word	0x000027c0
        /*041c*/ 	.word	0x00000000
        /*0420*/ 	.word	0x00000000
        /*0424*/ 	.short	0x0101
        /*0426*/ 	.byte	0xff
	.zero		1


	//   ....[47]....
        /*0428*/ 	.word	0x00002850
        /*042c*/ 	.word	0x000000ff
        /*0430*/ 	.word	0x00000090
        /*0434*/ 	.short	0x0106
        /*0436*/ 	.byte	0x05
	.zero		1


	//   ....[48]....
        /*0438*/ 	.word	0x00002870
        /*043c*/ 	.word	0x000000ff
        /*0440*/ 	.word	0x00000090
        /*0444*/ 	.short	0x010a
        /*0446*/ 	.byte	0x05
	.zero		1


	//   ....[49]....
        /*0448*/ 	.word	0x00002900
        /*044c*/ 	.word	0x000000ff
        /*0450*/ 	.word	0x00000090
        /*0454*/ 	.short	0x0106
        /*0456*/ 	.byte	0x04
	.zero		1


	//   ....[50]....
        /*0458*/ 	.word	0x00002940
        /*045c*/ 	.word	0x00000000
        /*0460*/ 	.word	0x00000090
        /*0464*/ 	.short	0x010a
        /*0466*/ 	.byte	0xff
	.zero		1


	//   ....[51]....
        /*0468*/ 	.word	0x00002e80
        /*046c*/ 	.word	0x00000000
        /*0470*/ 	.word	0x00000080
        /*0474*/ 	.short	0x010a
        /*0476*/ 	.byte	0xff
	.zero		1


	//   ....[52]....
        /*0478*/ 	.word	0x00002f90
        /*047c*/ 	.word	0x00000003
        /*0480*/ 	.word	0x00000000
        /*0484*/ 	.short	0x0101
        /*0486*/ 	.byte	0xff
	.zero		1


	//   ....[53]....
        /*0488*/ 	.word	0x00002fa0
        /*048c*/ 	.word	0x000000ff
        /*0490*/ 	.word	0x00000000
        /*0494*/ 	.short	0x010a
        /*0496*/ 	.byte	0x06
	.zero		1


	//   ....[54]....
        /*0498*/ 	.word	0x00002fc0
        /*049c*/ 	.word	0x000000ff
        /*04a0*/ 	.word	0x000000b0
        /*04a4*/ 	.short	0x010a
        /*04a6*/ 	.byte	0x07
	.zero		1


	//   ....[55]....
        /*04a8*/ 	.word	0x00003090
        /*04ac*/ 	.word	0x000000ff
        /*04b0*/ 	.word	0x00000000
        /*04b4*/ 	.short	0x010a
        /*04b6*/ 	.byte	0x06
	.zero		1


	//   ....[56]....
        /*04b8*/ 	.word	0x000031c0
        /*04bc*/ 	.word	0x000000ff
        /*04c0*/ 	.word	0x00000000
        /*04c4*/ 	.short	0x010a
        /*04c6*/ 	.byte	0x1a
	.zero		1


	//   ....[57]....
        /*04c8*/ 	.word	0x00003460
        /*04cc*/ 	.word	0x000000ff
        /*04d0*/ 	.word	0x00000000
        /*04d4*/ 	.short	0x010a
        /*04d6*/ 	.byte	0x06
	.zero		1


	//   ....[58]....
        /*04d8*/ 	.word	0x000034f0
        /*04dc*/ 	.word	0x000000ff
        /*04e0*/ 	.word	0x00000000
        /*04e4*/ 	.short	0x010a
        /*04e6*/ 	.byte	0x07
	.zero		1


	//   ....[59]....
        /*04e8*/ 	.word	0x00003950
        /*04ec*/ 	.word	0x00000000
        /*04f0*/ 	.word	0x00000080
        /*04f4*/ 	.short	0x010a
        /*04f6*/ 	.byte	0xff
	.zero		1


	//   ....[60]....
        /*04f8*/ 	.word	0x00003a10
        /*04fc*/ 	.word	0x00000000
        /*0500*/ 	.word	0x00000000
        /*0504*/ 	.short	0x0101
        /*0506*/ 	.byte	0xff
	.zero		1


	//   ....[61]....
        /*0508*/ 	.word	0x00003d30
        /*050c*/ 	.word	0x000000ff
        /*0510*/ 	.word	0x00000078
        /*0514*/ 	.short	0x010a
        /*0516*/ 	.byte	0x07
	.zero		1


	//   ....[62]....
        /*0518*/ 	.word	0x00003f30
        /*051c*/ 	.word	0x000000ff
        /*0520*/ 	.word	0x00000050
        /*0524*/ 	.short	0x010a
        /*0526*/ 	.byte	0x07
	.zero		1


	//   ....[63]....
        /*0528*/ 	.word	0x000040b0
        /*052c*/ 	.word	0x000000ff
        /*0530*/ 	.word	0x00000030
        /*0534*/ 	.short	0x010b
        /*0536*/ 	.byte	0x07
	.zero		1


	//   ....[64]....
        /*0538*/ 	.word	0x000040c0
        /*053c*/ 	.word	0x000000ff
        /*0540*/ 	.word	0x00000000
        /*0544*/ 	.short	0x0101
        /*0546*/ 	.byte	0x15
	.zero		1


	//   ....[65]....
        /*0548*/ 	.word	0x000040e0
        /*054c*/ 	.word	0x000000ff
        /*0550*/ 	.word	0x00000058
        /*0554*/ 	.short	0x010a
        /*0556*/ 	.byte	0x07
	.zero		1


	//   ....[66]....
        /*0558*/ 	.word	0x00004220
        /*055c*/ 	.word	0x000000ff
        /*0560*/ 	.word	0x00000038
        /*0564*/ 	.short	0x010b
        /*0566*/ 	.byte	0x07
	.zero		1


	//   ....[67]....
        /*0568*/ 	.word	0x00004230
        /*056c*/ 	.word	0x000000ff
        /*0570*/ 	.word	0x00000000
        /*0574*/ 	.short	0x0101
        /*0576*/ 	.byte	0x0f
	.zero		1


	//   ....[68]....
        /*0578*/ 	.word	0x00004250
        /*057c*/ 	.word	0x000000ff
        /*0580*/ 	.word	0x00000060
        /*0584*/ 	.short	0x010a
        /*0586*/ 	.byte	0x07
	.zero		1


	//   ....[69]....
        /*0588*/ 	.word	0x000043a0
        /*058c*/ 	.word	0x000000ff
        /*0590*/ 	.word	0x00000040
        /*0594*/ 	.short	0x010b
        /*0596*/ 	.byte	0x07
	.zero		1


	//   ....[70]....
        /*0598*/ 	.word	0x000043b0
        /*059c*/ 	.word	0x000000ff
        /*05a0*/ 	.word	0x00000000
        /*05a4*/ 	.short	0x0101
        /*05a6*/ 	.byte	0x0e
	.zero		1


	//   ....[71]....
        /*05a8*/ 	.word	0x000043d0
        /*05ac*/ 	.word	0x000000ff
        /*05b0*/ 	.word	0x00000068
        /*05b4*/ 	.short	0x010a
        /*05b6*/ 	.byte	0x07
	.zero		1


	//   ....[72]....
        /*05b8*/ 	.word	0x00004530
        /*05bc*/ 	.word	0x000000ff
        /*05c0*/ 	.word	0x00000048
        /*05c4*/ 	.short	0x010b
        /*05c6*/ 	.byte	0x07
	.zero		1


	//   ....[73]....
        /*05c8*/ 	.word	0x00004540
        /*05cc*/ 	.word	0x000000ff
        /*05d0*/ 	.word	0x00000000
        /*05d4*/ 	.short	0x0101
        /*05d6*/ 	.byte	0x0d
	.zero		1


	//   ....[74]....
        /*05d8*/ 	.word	0x00004560
        /*05dc*/ 	.word	0x000000ff
        /*05e0*/ 	.word	0x00000050
        /*05e4*/ 	.short	0x010a
        /*05e6*/ 	.byte	0x07
	.zero		1


	//   ....[75]....
        /*05e8*/ 	.word	0x000046b0
        /*05ec*/ 	.word	0x000000ff
        /*05f0*/ 	.word	0x00000030
        /*05f4*/ 	.short	0x010b
        /*05f6*/ 	.byte	0x07
	.zero		1


	//   ....[76]....
        /*05f8*/ 	.word	0x000046c0
        /*05fc*/ 	.word	0x000000ff
        /*0600*/ 	.word	0x00000000
        /*0604*/ 	.short	0x0101
        /*0606*/ 	.byte	0x15
	.zero		1


	//   ....[77]....
        /*0608*/ 	.word	0x000046e0
        /*060c*/ 	.word	0x000000ff
        /*0610*/ 	.word	0x00000058
        /*0614*/ 	.short	0x010a
        /*0616*/ 	.byte	0x07
	.zero		1


	//   ....[78]....
        /*0618*/ 	.word	0x00004840
        /*061c*/ 	.word	0x000000ff
        /*0620*/ 	.word	0x00000038
        /*0624*/ 	.short	0x010b
        /*0626*/ 	.byte	0x07
	.zero		1


	//   ....[79]....
        /*0628*/ 	.word	0x00004850
        /*062c*/ 	.word	0x000000ff
        /*0630*/ 	.word	0x00000000
        /*0634*/ 	.short	0x0101
        /*0636*/ 	.byte	0x0f
	.zero		1


	//   ....[80]....
        /*0638*/ 	.word	0x00004860
        /*063c*/ 	.word	0x000000ff
        /*0640*/ 	.word	0x00000060
        /*0644*/ 	.short	0x010a
        /*0646*/ 	.byte	0x07
	.zero		1


	//   ....[81]....
        /*0648*/ 	.word	0x00004a00
        /*064c*/ 	.word	0x000000ff
        /*0650*/ 	.word	0x00000040
        /*0654*/ 	.short	0x010b
        /*0656*/ 	.byte	0x07
	.zero		1


	//   ....[82]....
        /*0658*/ 	.word	0x00004a70
        /*065c*/ 	.word	0x000000ff
        /*0660*/ 	.word	0x00000000
        /*0664*/ 	.short	0x0101
        /*0666*/ 	.byte	0x0e
	.zero		1


	//   ....[83]....
        /*0668*/ 	.word	0x00004aa0
        /*066c*/ 	.word	0x000000ff
        /*0670*/ 	.word	0x00000068
        /*0674*/ 	.short	0x010a
        /*0676*/ 	.byte	0x07
	.zero		1


	//   ....[84]....
        /*0678*/ 	.word	0x00004ca0
        /*067c*/ 	.word	0x000000ff
        /*0680*/ 	.word	0x00000048
        /*0684*/ 	.short	0x010b
        /*0686*/ 	.byte	0x07
	.zero		1


	//   ....[85]....
        /*0688*/ 	.word	0x00004cc0
        /*068c*/ 	.word	0x000000ff
        /*0690*/ 	.word	0x00000000
        /*0694*/ 	.short	0x0101
        /*0696*/ 	.byte	0x0d
	.zero		1


	//   ....[86]....
        /*0698*/ 	.word	0x00004ce0
        /*069c*/ 	.word	0x000000ff
        /*06a0*/ 	.word	0x00000050
        /*06a4*/ 	.short	0x010a
        /*06a6*/ 	.byte	0x07
	.zero		1


	//   ....[87]....
        /*06a8*/ 	.word	0x00004d00
        /*06ac*/ 	.word	0x000000ff
        /*06b0*/ 	.word	0x00000058
        /*06b4*/ 	.short	0x010a
        /*06b6*/ 	.byte	0x07
	.zero		1


	//   ....[88]....
        /*06b8*/ 	.word	0x00004d20
        /*06bc*/ 	.word	0x000000ff
        /*06c0*/ 	.word	0x00000060
        /*06c4*/ 	.short	0x010a
        /*06c6*/ 	.byte	0x07
	.zero		1


	//   ....[89]....
        /*06c8*/ 	.word	0x00004d70
        /*06cc*/ 	.word	0x00000002
        /*06d0*/ 	.word	0x00000068
        /*06d4*/ 	.short	0x010a
        /*06d6*/ 	.byte	0xff
	.zero		1


	//   ....[90]....
        /*06d8*/ 	.word	0x000050c0
        /*06dc*/ 	.word	0x00000000
        /*06e0*/ 	.word	0x00000080
        /*06e4*/ 	.short	0x010a
        /*06e6*/ 	.byte	0xff
	.zero		1


	//   ....[91]....
        /*06e8*/ 	.word	0x000051d0
        /*06ec*/ 	.word	0x00000000
        /*06f0*/ 	.word	0x00000000
        /*06f4*/ 	.short	0x0101
        /*06f6*/ 	.byte	0xff
	.zero		1


	//   ....[92]....
        /*06f8*/ 	.word	0x00005c80
        /*06fc*/ 	.word	0x000000ff
        /*0700*/ 	.word	0x00000030
        /*0704*/ 	.short	0x010a
        /*0706*/ 	.byte	0x30
	.zero		1


	//   ....[93]....
        /*0708*/ 	.word	0x00005d60
        /*070c*/ 	.word	0x0000003b
        /*0710*/ 	.word	0x000000a0
        /*0714*/ 	.short	0x010a
        /*0716*/ 	.byte	0xff
	.zero		1


	//   ....[94]....
        /*0718*/ 	.word	0x00005f10
        /*071c*/ 	.word	0x000000ff
        /*0720*/ 	.word	0x00000030
        /*0724*/ 	.short	0x010a
        /*0726*/ 	.byte	0x30
	.zero		1


	//   ....[95]....
        /*0728*/ 	.word	0x00006040
        /*072c*/ 	.word	0x0000003b
        /*0730*/ 	.word	0x000000a0
        /*0734*/ 	.short	0x010a
        /*0736*/ 	.byte	0xff
	.zero		1


	//   ....[96]....
        /*0738*/ 	.word	0x00006c50
        /*073c*/ 	.word	0x00000000
        /*0740*/ 	.word	0x00000000
        /*0744*/ 	.short	0x0101
        /*0746*/ 	.byte	0xff
	.zero		1


	//   ....[97]....
        /*0748*/ 	.word	0x00006c60
        /*074c*/ 	.word	0x00000003
        /*0750*/ 	.word	0x00000030
        /*0754*/ 	.short	0x010a
        /*0756*/ 	.byte	0xff
	.zero		1


	//   ....[98]....
        /*0758*/ 	.word	0x00006d40
        /*075c*/ 	.word	0x00000003
        /*0760*/ 	.word	0x00000030
        /*0764*/ 	.short	0x010a
        /*0766*/ 	.byte	0xff
	.zero		1


	//   ....[99]....
        /*0768*/ 	.word	0x00007a70
        /*076c*/ 	.word	0x00000085
        /*0770*/ 	.word	0x00000000
        /*0774*/ 	.short	0x0101
        /*0776*/ 	.byte	0xff
	.zero		1


	//   ....[100]....
        /*0778*/ 	.word	0x00007a90
        /*077c*/ 	.word	0x00000086
        /*0780*/ 	.word	0x00000030
        /*0784*/ 	.short	0x010a
        /*0786*/ 	.byte	0xff
	.zero		1


	//   ....[101]....
        /*0788*/ 	.word	0x00007b60
        /*078c*/ 	.word	0x00000086
        /*0790*/ 	.word	0x00000030
        /*0794*/ 	.short	0x010a
        /*0796*/ 	.byte	0xff
	.zero		1


	//   ....[102]....
        /*0798*/ 	.word	0x00008890
        /*079c*/ 	.word	0x00000085
        /*07a0*/ 	.word	0x00000000
        /*07a4*/ 	.short	0x0101
        /*07a6*/ 	.byte	0xff
	.zero		1


	//   ....[103]....
        /*07a8*/ 	.word	0x000088b0
        /*07ac*/ 	.word	0x00000086
        /*07b0*/ 	.word	0x00000030
        /*07b4*/ 	.short	0x010a
        /*07b6*/ 	.byte	0xff
	.zero		1


	//   ....[104]....
        /*07b8*/ 	.word	0x00008990
        /*07bc*/ 	.word	0x00000086
        /*07c0*/ 	.word	0x00000030
        /*07c4*/ 	.short	0x010a
        /*07c6*/ 	.byte	0xff
	.zero		1


	//   ....[105]....
        /*07c8*/ 	.word	0x000096e0
        /*07cc*/ 	.word	0x00000086
        /*07d0*/ 	.word	0x00000000
        /*07d4*/ 	.short	0x0101
        /*07d6*/ 	.byte	0xff
	.zero		1


	//   ....[106]....
        /*07d8*/ 	.word	0x00009700
        /*07dc*/ 	.word	0x00000087
        /*07e0*/ 	.word	0x00000030
        /*07e4*/ 	.short	0x010a
        /*07e6*/ 	.byte	0xff
	.zero		1


	//   ....[107]....
        /*07e8*/ 	.word	0x000097d0
        /*07ec*/ 	.word	0x00000087
        /*07f0*/ 	.word	0x00000030
        /*07f4*/ 	.short	0x010a
        /*07f6*/ 	.byte	0xff
	.zero		1


	//   ....[108]....
        /*07f8*/ 	.word	0x0000a570
        /*07fc*/ 	.word	0x0000003c
        /*0800*/ 	.word	0x00000000
        /*0804*/ 	.short	0x0101
        /*0806*/ 	.byte	0xff
	.zero		1


	//   ....[109]....
        /*0808*/ 	.word	0x0000a590
        /*080c*/ 	.word	0x00000033
        /*0810*/ 	.word	0x00000030
        /*0814*/ 	.short	0x010a
        /*0816*/ 	.byte	0xff
	.zero		1


	//   ....[110]....
        /*0818*/ 	.word	0x0000a660
        /*081c*/ 	.word	0x00000033
        /*0820*/ 	.word	0x00000030
        /*0824*/ 	.short	0x010a
        /*0826*/ 	.byte	0xff
	.zero		1


	//   ....[111]....
        /*0828*/ 	.word	0x0000b3d0
        /*082c*/ 	.word	0x00000033
        /*0830*/ 	.word	0x00000000
        /*0834*/ 	.short	0x0101
        /*0836*/ 	.byte	0xff
	.zero		1


	//   ....[112]....
        /*0838*/ 	.word	0x0000b3f0
        /*083c*/ 	.word	0x00000000
        /*0840*/ 	.word	0x00000030
        /*0844*/ 	.short	0x010a
        /*0846*/ 	.byte	0xff
	.zero		1


	//   ....[113]....
        /*0848*/ 	.word	0x0000b4c0
        /*084c*/ 	.word	0x00000000
        /*0850*/ 	.word	0x00000030
        /*0854*/ 	.short	0x010a
        /*0856*/ 	.byte	0xff
	.zero		1


	//   ....[114]....
        /*0858*/ 	.word	0x0000c230
        /*085c*/ 	.word	0x00000033
        /*0860*/ 	.word	0x00000000
        /*0864*/ 	.short	0x0101
        /*0866*/ 	.byte	0xff
	.zero		1


	//   ....[115]....
        /*0868*/ 	.word	0x0000c250
        /*086c*/ 	.word	0x00000000
        /*0870*/ 	.word	0x00000030
        /*0874*/ 	.short	0x010a
        /*0876*/ 	.byte	0xff
	.zero		1


	//   ....[116]....
        /*0878*/ 	.word	0x0000c320
        /*087c*/ 	.word	0x00000000
        /*0880*/ 	.word	0x00000030
        /*0884*/ 	.short	0x010a
        /*0886*/ 	.byte	0xff
	.zero		1


	//   ....[117]....
        /*0888*/ 	.word	0x0000c6f0
        /*088c*/ 	.word	0x000000ff
        /*0890*/ 	.word	0x00000000
        /*0894*/ 	.short	0x0101
        /*0896*/ 	.byte	0x05
	.zero		1


	//   ....[118]....
        /*0898*/ 	.word	0x0000d0a0
        /*089c*/ 	.word	0x00000000
        /*08a0*/ 	.word	0x00000000
        /*08a4*/ 	.short	0x0101
        /*08a6*/ 	.byte	0xff
	.zero		1


	//   ....[119]....
        /*08a8*/ 	.word	0x0000d310
        /*08ac*/ 	.word	0x000000ff
        /*08b0*/ 	.word	0x00000000
        /*08b4*/ 	.short	0x0101
        /*08b6*/ 	.byte	0x04
	.zero		1


	//   ....[120]....
        /*08b8*/ 	.word	0x0000d330
        /*08bc*/ 	.word	0x00000003
        /*08c0*/ 	.word	0x000000d0
        /*08c4*/ 	.short	0x010a
        /*08c6*/ 	.byte	0xff
	.zero		1


	//   ....[121]....
        /*08c8*/ 	.word	0x0000d390
        /*08cc*/ 	.word	0x00000002
        /*08d0*/ 	.word	0x00000018
        /*08d4*/ 	.short	0x010a
        /*08d6*/ 	.byte	0xff
	.zero		1


	//   ....[122]....
        /*08d8*/ 	.word	0x0000d3f0
        /*08dc*/ 	.word	0x00000002
        /*08e0*/ 	.word	0x00000018
        /*08e4*/ 	.short	0x010a
        /*08e6*/ 	.byte	0xff
	.zero		1


	//   ....[123]....
        /*08e8*/ 	.word	0x0000d440
        /*08ec*/ 	.word	0x00000002
        /*08f0*/ 	.word	0x00000080
        /*08f4*/ 	.short	0x010a
        /*08f6*/ 	.byte	0xff
	.zero		1


	//   ....[124]....
        /*08f8*/ 	.word	0x0000d4a0
        /*08fc*/ 	.word	0x00000000
        /*0900*/ 	.word	0x00000000
        /*0904*/ 	.short	0x010a
        /*0906*/ 	.byte	0xff
	.zero		1


	//   ....[125]....
        /*0908*/ 	.word	0x0000d500
        /*090c*/ 	.word	0x00000000
        /*0910*/ 	.word	0x00000000
        /*0914*/ 	.short	0x010a
        /*0916*/ 	.byte	0xff
	.zero		1


	//   ....[126]....
        /*0918*/ 	.word	0x0000d550
        /*091c*/ 	.word	0x00000000
        /*0920*/ 	.word	0x000000c0
        /*0924*/ 	.short	0x010a
        /*0926*/ 	.byte	0xff
	.zero		1


	//   ....[127]....
        /*0928*/ 	.word	0x0000d5b0
        /*092c*/ 	.word	0x00000000
        /*0930*/ 	.word	0x00000090
        /*0934*/ 	.short	0x010a
        /*0936*/ 	.byte	0xff
	.zero		1


	//   ....[128]....
        /*0938*/ 	.word	0x0000d600
        /*093c*/ 	.word	0x00000000
        /*0940*/ 	.word	0x00000080
        /*0944*/ 	.short	0x010a
        /*0946*/ 	.byte	0xff
	.zero		1


	//   ....[129]....
        /*0948*/ 	.word	0x0000d660
        /*094c*/ 	.word	0x00000000
        /*0950*/ 	.word	0x00000090
        /*0954*/ 	.short	0x010a
        /*0956*/ 	.byte	0xff
	.zero		1


	//   ....[130]....
        /*0958*/ 	.word	0x0000d6b0
        /*095c*/ 	.word	0x00000000
        /*0960*/ 	.word	0x00000080
        /*0964*/ 	.short	0x010a
        /*0966*/ 	.byte	0xff
	.zero		1


	//   ....[131]....
        /*0968*/ 	.word	0x0000d710
        /*096c*/ 	.word	0x00000003
        /*0970*/ 	.word	0x000000b0
        /*0974*/ 	.short	0x010a
        /*0976*/ 	.byte	0xff
	.zero		1


	//   ....[132]....
        /*0978*/ 	.word	0x0000d770
        /*097c*/ 	.word	0x00000000
        /*0980*/ 	.word	0x00000000
        /*0984*/ 	.short	0x010a
        /*0986*/ 	.byte	0xff
	.zero		1


	//   ....[133]....
        /*0988*/ 	.word	0x0000d7d0
        /*098c*/ 	.word	0x00000000
        /*0990*/ 	.word	0x00000000
        /*0994*/ 	.short	0x010a
        /*0996*/ 	.byte	0xff
	.zero		1


	//   ....[134]....
        /*0998*/ 	.word	0x0000d830
        /*099c*/ 	.word	0x00000000
        /*09a0*/ 	.word	0x00000000
        /*09a4*/ 	.short	0x010a
        /*09a6*/ 	.byte	0xff
	.zero		1


	//   ....[135]....
        /*09a8*/ 	.word	0x0000d880
        /*09ac*/ 	.word	0x00000000
        /*09b0*/ 	.word	0x00000080
        /*09b4*/ 	.short	0x010a
        /*09b6*/ 	.byte	0xff
	.zero		1


	//   ....[136]....
        /*09b8*/ 	.word	0x0000d8e0
        /*09bc*/ 	.word	0x00000000
        /*09c0*/ 	.word	0x00000078
        /*09c4*/ 	.short	0x010a
        /*09c6*/ 	.byte	0xff
	.zero		1


	//   ....[137]....
        /*09c8*/ 	.word	0x0000d940
        /*09cc*/ 	.word	0x00000003
        /*09d0*/ 	.word	0x00000050
        /*09d4*/ 	.short	0x010a
        /*09d6*/ 	.byte	0xff
	.zero		1


	//   ....[138]....
        /*09d8*/ 	.word	0x0000d9a0
        /*09dc*/ 	.word	0x00000003
        /*09e0*/ 	.word	0x00000058
        /*09e4*/ 	.short	0x010a
        /*09e6*/ 	.byte	0xff
	.zero		1


	//   ....[139]....
        /*09e8*/ 	.word	0x0000da00
        /*09ec*/ 	.word	0x00000003
        /*09f0*/ 	.word	0x00000060
        /*09f4*/ 	.short	0x010a
        /*09f6*/ 	.byte	0xff
	.zero		1


	//   ....[140]....
        /*09f8*/ 	.word	0x0000da60
        /*09fc*/ 	.word	0x00000003
        /*0a00*/ 	.word	0x00000068
        /*0a04*/ 	.short	0x010a
        /*0a06*/ 	.byte	0xff
	.zero		1


	//   ....[141]....
        /*0a08*/ 	.word	0x0000dac0
        /*0a0c*/ 	.word	0x00000003
        /*0a10*/ 	.word	0x00000050
        /*0a14*/ 	.short	0x010a
        /*0a16*/ 	.byte	0xff
	.zero		1


	//   ....[142]....
        /*0a18*/ 	.word	0x0000db20
        /*0a1c*/ 	.word	0x00000003
        /*0a20*/ 	.word	0x00000058
        /*0a24*/ 	.short	0x010a
        /*0a26*/ 	.byte	0xff
	.zero		1


	//   ....[143]....
        /*0a28*/ 	.word	0x0000db80
        /*0a2c*/ 	.word	0x00000003
        /*0a30*/ 	.word	0x00000060
        /*0a34*/ 	.short	0x010a
        /*0a36*/ 	.byte	0xff
	.zero		1


	//   ....[144]....
        /*0a38*/ 	.word	0x0000dbe0
        /*0a3c*/ 	.word	0x00000003
        /*0a40*/ 	.word	0x00000068
        /*0a44*/ 	.short	0x010a
        /*0a46*/ 	.byte	0xff
	.zero		1


	//   ....[145]....
        /*0a48*/ 	.word	0x0000dc40
        /*0a4c*/ 	.word	0x00000003
        /*0a50*/ 	.word	0x00000050
        /*0a54*/ 	.short	0x010a
        /*0a56*/ 	.byte	0xff
	.zero		1


	//   ....[146]....
        /*0a58*/ 	.word	0x0000dca0
        /*0a5c*/ 	.word	0x00000003
        /*0a60*/ 	.word	0x00000058
        /*0a64*/ 	.short	0x010a
        /*0a66*/ 	.byte	0xff
	.zero		1


	//   ....[147]....
        /*0a68*/ 	.word	0x0000dd00
        /*0a6c*/ 	.word	0x00000003
        /*0a70*/ 	.word	0x00000060
        /*0a74*/ 	.short	0x010a
        /*0a76*/ 	.byte	0xff
	.zero		1


	//   ....[148]....
        /*0a78*/ 	.word	0x0000dd50
        /*0a7c*/ 	.word	0x00000000
        /*0a80*/ 	.word	0x00000080
        /*0a84*/ 	.short	0x010a
        /*0a86*/ 	.byte	0xff
	.zero		1


	//   ....[149]....
        /*0a88*/ 	.word	0x0000ddb0
        /*0a8c*/ 	.word	0x00000002
        /*0a90*/ 	.word	0x00000030
        /*0a94*/ 	.short	0x010a
        /*0a96*/ 	.byte	0xff
	.zero		1


	//   ....[150]....
        /*0a98*/ 	.word	0x0000de00
        /*0a9c*/ 	.word	0x0000003b
        /*0aa0*/ 	.word	0x000000a0
        /*0aa4*/ 	.short	0x010a
        /*0aa6*/ 	.byte	0xff
	.zero		1


	//   ....[151]....
        /*0aa8*/ 	.word	0x0000de50
        /*0aac*/ 	.word	0x00000003
        /*0ab0*/ 	.word	0x00000030
        /*0ab4*/ 	.short	0x010a
        /*0ab6*/ 	.byte	0xff
	.zero		1


	//   ....[152]....
        /*0ab8*/ 	.word	0x0000dea0
        /*0abc*/ 	.word	0x00000086
        /*0ac0*/ 	.word	0x00000030
        /*0ac4*/ 	.short	0x010a
        /*0ac6*/ 	.byte	0xff
	.zero		1


	//   ....[153]....
        /*0ac8*/ 	.word	0x0000def0
        /*0acc*/ 	.word	0x00000086
        /*0ad0*/ 	.word	0x00000030
        /*0ad4*/ 	.short	0x010a
        /*0ad6*/ 	.byte	0xff
	.zero		1


	//   ....[154]....
        /*0ad8*/ 	.word	0x0000df40
        /*0adc*/ 	.word	0x00000087
        /*0ae0*/ 	.word	0x00000030
        /*0ae4*/ 	.short	0x010a
        /*0ae6*/ 	.byte	0xff
	.zero		1


	//   ....[155]....
        /*0ae8*/ 	.word	0x0000df90
        /*0aec*/ 	.word	0x00000033
        /*0af0*/ 	.word	0x00000030
        /*0af4*/ 	.short	0x010a
        /*0af6*/ 	.byte	0xff
	.zero		1


	//   ....[156]....
        /*0af8*/ 	.word	0x0000dfe0
        /*0afc*/ 	.word	0x00000000
        /*0b00*/ 	.word	0x00000030
        /*0b04*/ 	.short	0x010a
        /*0b06*/ 	.byte	0xff
	.zero		1


	//   ....[157]....
        /*0b08*/ 	.word	0x0000e030
        /*0b0c*/ 	.word	0x00000000
        /*0b10*/ 	.word	0x00000030
        /*0b14*/ 	.short	0x010a
        /*0b16*/ 	.byte	0xff
	.zero		1


	//----- nvinfo : EIATTR_NUM_MBARRIERS
	.align		4
.L_47:
        /*0b18*/ 	.byte	0x03, 0x38
        /*0b1a*/ 	.short	0x001c


	//----- nvinfo : EIATTR_EXIT_INSTR_OFFSETS
	.align		4
        /*0b1c*/ 	.byte	0x04, 0x1c
        /*0b1e*/ 	.short	(.L_49 - .L_48)


	//   ....[0]....
.L_48:
        /*0b20*/ 	.word	0x00002420


	//   ....[1]....
        /*0b24*/ 	.word	0x00002910


	//   ....[2]....
        /*0b28*/ 	.word	0x00002970


	//   ....[3]....
        /*0b2c*/ 	.word	0x00003750


	//   ....[4]....
        /*0b30*/ 	.word	0x00004da0


	//   ....[5]....
        /*0b34*/ 	.word	0x00004de0


	//   ....[6]....
        /*0b38*/ 	.word	0x0000d200


	//   ....[7]....
        /*0b3c*/ 	.word	0x0000d280


	//   ....[8]....
        /*0b40*/ 	.word	0x0000d2b0


	//   ....[9]....
        /*0b44*/ 	.word	0x0000d320


	//----- nvinfo : EIATTR_MAX_THREADS
	.align		4
.L_49:
        /*0b48*/ 	.byte	0x04, 0x05
        /*0b4a*/ 	.short	(.L_51 - .L_50)
.L_50:
        /*0b4c*/ 	.word	0x00000100
        /*0b50*/ 	.word	0x00000001
        /*0b54*/ 	.word	0x00000001


	//----- nvinfo : EIATTR_CRS_STACK_SIZE
	.align		4
.L_51:
        /*0b58*/ 	.byte	0x04, 0x1e
        /*0b5a*/ 	.short	(.L_53 - .L_52)
.L_52:
        /*0b5c*/ 	.word	0x00000000


	//----- nvinfo : EIATTR_CBANK_PARAM_SIZE
	.align		4
.L_53:
        /*0b60*/ 	.byte	0x03, 0x19
        /*0b62*/ 	.short	0x0800


	//----- nvinfo : EIATTR_PARAM_CBANK
	.align		4
        /*0b64*/ 	.byte	0x04, 0x0a
        /*0b66*/ 	.short	(.L_55 - .L_54)
	.align		4
.L_54:
        /*0b68*/ 	.word	index@(.nv.constant0._ZN7cutlass13device_kernelINS_4gemm6kernel13GemmUniversalIN4cute5tupleIJiiiiEEENS1_10collective13CollectiveMmaINS1_35MainloopSm100TmaUmmaWarpSpecializedILi3ELi2ELi2ENS5_IJNS4_1CILi1EEESB_SB_EEEEENS5_IJNSA_ILi128EEENSA_ILi256EEENSA_ILi32EEEEEENS_10tfloat32_tENS5_IJlSB_lEEESI_SJ_NS4_8TiledMMAINS4_8MMA_AtomIJNS4_17SM100_MMA_TF32_SSISI_SI_fLi128ELi256ELNS4_4UMMA5MajorE0ELSO_0ELNSN_7ScaleInE0ELSP_0EEEEEENS4_6LayoutISC_NS5_IJNSA_ILi0EEEST_ST_EEEEENS5_IJNS4_10UnderscoreESW_SW_EEEEENS4_13SM90_TMA_LOADENS4_14ComposedLayoutINS4_7SwizzleILi3ELi4ELi3EEENS4_18smem_ptr_flag_bitsILi32EEENSS_INS5_IJNSA_ILi8EEESG_EEENS5_IJSG_SB_EEEEEEEvNS4_8identityESZ_S19_vS1A_EENS_8epilogue10collective18CollectiveEpilogueINS1C_23Sm100TmaWarpSpecializedILi4ELi2ELi32ELb1ELb0EEEJSH_NS5_IJNSS_ISE_SB_EENSS_ISG_SB_EEEEESI_SJ_SI_SJ_NS1C_6fusion15FusionCallbacksIS1G_NS1K_17LinearCombinationISI_fSI_fLNS_15FloatRoundStyleE2EEESH_S1J_JEEENS4_5SM1004TMEM4LOAD26SM100_TMEM_LOAD_32dp32b32xESZ_S19_NS4_39AutoVectorizingCopyWithAssumedAlignmentILi128EEENS4_14SM90_TMA_STOREES19_S1V_S1V_EEEvvEEEEvNT_6ParamsE)
        /*0b6c*/ 	.short	0x0380
        /*0b6e*/ 	.short	0x0800


	//----- nvinfo : EIATTR_SW_WAR
	.align		4
.L_55:
        /*0b70*/ 	.byte	0x04, 0x36
        /*0b72*/ 	.short	(.L_57 - .L_56)
.L_56:
        /*0b74*/ 	.word	0x00000008
.L_57:


//--------------------- .nv.callgraph             --------------------------
	.section	.nv.callgraph,"",@"SHT_CUDA_CALLGRAPH"
	.align	4
	.sectionentsize	8
	.align		4
        /*0000*/ 	.word	0x00000000
	.align		4
        /*0004*/ 	.word	0xffffffff
	.align		4
        /*0008*/ 	.word	index@(_ZN7cutlass13device_kernelINS_4gemm6kernel13GemmUniversalIN4cute5tupleIJiiiiEEENS1_10collective13CollectiveMmaINS1_35MainloopSm100TmaUmmaWarpSpecializedILi3ELi2ELi2ENS5_IJNS4_1CILi1EEESB_SB_EEEEENS5_IJNSA_ILi128EEENSA_ILi256EEENSA_ILi32EEEEEENS_10tfloat32_tENS5_IJlSB_lEEESI_SJ_NS4_8TiledMMAINS4_8MMA_AtomIJNS4_17SM100_MMA_TF32_SSISI_SI_fLi128ELi256ELNS4_4UMMA5MajorE0ELSO_0ELNSN_7ScaleInE0ELSP_0EEEEEENS4_6LayoutISC_NS5_IJNSA_ILi0EEEST_ST_EEEEENS5_IJNS4_10UnderscoreESW_SW_EEEEENS4_13SM90_TMA_LOADENS4_14ComposedLayoutINS4_7SwizzleILi3ELi4ELi3EEENS4_18smem_ptr_flag_bitsILi32EEENSS_INS5_IJNSA_ILi8EEESG_EEENS5_IJSG_SB_EEEEEEEvNS4_8identityESZ_S19_vS1A_EENS_8epilogue10collective18CollectiveEpilogueINS1C_23Sm100TmaWarpSpecializedILi4ELi2ELi32ELb1ELb0EEEJSH_NS5_IJNSS_ISE_SB_EENSS_ISG_SB_EEEEESI_SJ_SI_SJ_NS1C_6fusion15FusionCallbacksIS1G_NS1K_17LinearCombinationISI_fSI_fLNS_15FloatRoundStyleE2EEESH_S1J_JEEENS4_5SM1004TMEM4LOAD26SM100_TMEM_LOAD_32dp32b32xESZ_S19_NS4_39AutoVectorizingCopyWithAssumedAlignmentILi128EEENS4_14SM90_TMA_STOREES19_S1V_S1V_EEEvvEEEEvNT_6ParamsE)
	.align		4
        /*000c*/ 	.word	index@(__assertfail)
	.align		4
        /*0010*/ 	.word	0x00000000
	.align		4
        /*0014*/ 	.word	0xfffffffe
	.align		4
        /*0018*/ 	.word	0x00000000
	.align		4
        /*001c*/ 	.word	0xfffffffd
	.align		4
        /*0020*/ 	.word	0x00000000
	.align		4
        /*0024*/ 	.word	0xfffffffc


//--------------------- .nv.constant4             --------------------------
	.section	.nv.constant4,"a",@progbits
	.align	8
	.align		8
.nv.constant4:
        /*0000*/ 	.dword	__assertfail
	.align		8
        /*0008*/ 	.dword	__unnamed_1
	.align		8
        /*0010*/ 	.dword	__unnamed_2
	.align		8
        /*0018*/ 	.dword	_ZN40_INTERNAL_a26cc0fc_4_k_cu_d0caaed8_414944cuda3std3__45__cpo5beginE
	.align		8
        /*0020*/ 	.dword	_ZN40_INTERNAL_a26cc0fc_4_k_cu_d0caaed8_414944cuda3std3__45__cpo3endE
	.align		8
        /*0028*/ 	.dword	_ZN40_INTERNAL_a26cc0fc_4_k_cu_d0caaed8_414944cuda3std3__45__cpo6cbeginE
	.align		8
        /*0030*/ 	.dword	_ZN40_INTERNAL_a26cc0fc_4_k_cu_d0caaed8_414944cuda3std3__45__cpo4cendE
	.align		8
        /*0038*/ 	.dword	_ZN40_INTERNAL_a26cc0fc_4_k_cu_d0caaed8_414944cuda3std3__442_GLOBAL__N__a26cc0fc_4_k_cu_d0caaed8_414946ignoreE
	.align		8
        /*0040*/ 	.dword	_ZN40_INTERNAL_a26cc0fc_4_k_cu_d0caaed8_414944cuda3std3__419piecewise_constructE
	.align		8
        /*0048*/ 	.dword	_ZN40_INTERNAL_a26cc0fc_4_k_cu_d0caaed8_414944cuda3std3__48in_placeE
	.align		8
        /*0050*/ 	.dword	_ZN40_INTERNAL_a26cc0fc_4_k_cu_d0caaed8_414944cuda3std6ranges3__45__cpo4swapE
	.align		8
        /*0058*/ 	.dword	_ZN40_INTERNAL_a26cc0fc_4_k_cu_d0caaed8_414944cuda3std6ranges3__45__cpo9iter_moveE
	.align		8
        /*0060*/ 	.dword	_ZN40_INTERNAL_a26cc0fc_4_k_cu_d0caaed8_414944cute7productE
	.align		8
        /*0068*/ 	.dword	_ZN40_INTERNAL_a26cc0fc_4_k_cu_d0caaed8_414944cute1_E
	.align		8
        /*0070*/ 	.dword	$str$25
	.align		8
        /*0078*/ 	.dword	$str$26
	.align		8
        /*0080*/ 	.dword	$str$27
	.align		8
        /*0088*/ 	.dword	$str$28


//--------------------- .text._ZN7cutlass13device_kernelINS_4gemm6kernel13GemmUniversalIN4cute5tupleIJiiiiEEENS1_10collective13CollectiveMmaINS1_35MainloopSm100TmaUmmaWarpSpecializedILi3ELi2ELi2ENS5_IJNS4_1CILi1EEESB_SB_EEEEENS5_IJNSA_ILi128EEENSA_ILi256EEENSA_ILi32EEEEEENS_10tfloat32_tENS5_IJlSB_lEEESI_SJ_NS4_8TiledMMAINS4_8MMA_AtomIJNS4_17SM100_MMA_TF32_SSISI_SI_fLi128ELi256ELNS4_4UMMA5MajorE0ELSO_0ELNSN_7ScaleInE0ELSP_0EEEEEENS4_6LayoutISC_NS5_IJNSA_ILi0EEEST_ST_EEEEENS5_IJNS4_10UnderscoreESW_SW_EEEEENS4_13SM90_TMA_LOADENS4_14ComposedLayoutINS4_7SwizzleILi3ELi4ELi3EEENS4_18smem_ptr_flag_bitsILi32EEENSS_INS5_IJNSA_ILi8EEESG_EEENS5_IJSG_SB_EEEEEEEvNS4_8identityESZ_S19_vS1A_EENS_8epilogue10collective18CollectiveEpilogueINS1C_23Sm100TmaWarpSpecializedILi4ELi2ELi32ELb1ELb0EEEJSH_NS5_IJNSS_ISE_SB_EENSS_ISG_SB_EEEEESI_SJ_SI_SJ_NS1C_6fusion15FusionCallbacksIS1G_NS1K_17LinearCombinationISI_fSI_fLNS_15FloatRoundStyleE2EEESH_S1J_JEEENS4_5SM1004TMEM4LOAD26SM100_TMEM_LOAD_32dp32b32xESZ_S19_NS4_39AutoVectorizingCopyWithAssumedAlignmentILi128EEENS4_14SM90_TMA_STOREES19_S1V_S1V_EEEvvEEEEvNT_6ParamsE --------------------------
	.section	.text._ZN7cutlass13device_kernelINS_4gemm6kernel13GemmUniversalIN4cute5tupleIJiiiiEEENS1_10collective13CollectiveMmaINS1_35MainloopSm100TmaUmmaWarpSpecializedILi3ELi2ELi2ENS5_IJNS4_1CILi1EEESB_SB_EEEEENS5_IJNSA_ILi128EEENSA_ILi256EEENSA_ILi32EEEEEENS_10tfloat32_tENS5_IJlSB_lEEESI_SJ_NS4_8TiledMMAINS4_8MMA_AtomIJNS4_17SM100_MMA_TF32_SSISI_SI_fLi128ELi256ELNS4_4UMMA5MajorE0ELSO_0ELNSN_7ScaleInE0ELSP_0EEEEEENS4_6LayoutISC_NS5_IJNSA_ILi0EEEST_ST_EEEEENS5_IJNS4_10UnderscoreESW_SW_EEEEENS4_13SM90_TMA_LOADENS4_14ComposedLayoutINS4_7SwizzleILi3ELi4ELi3EEENS4_18smem_ptr_flag_bitsILi32EEENSS_INS5_IJNSA_ILi8EEESG_EEENS5_IJSG_SB_EEEEEEEvNS4_8identityESZ_S19_vS1A_EENS_8epilogue10collective18CollectiveEpilogueINS1C_23Sm100TmaWarpSpecializedILi4ELi2ELi32ELb1ELb0EEEJSH_NS5_IJNSS_ISE_SB_EENSS_ISG_SB_EEEEESI_SJ_SI_SJ_NS1C_6fusion15FusionCallbacksIS1G_NS1K_17LinearCombinationISI_fSI_fLNS_15FloatRoundStyleE2EEESH_S1J_JEEENS4_5SM1004TMEM4LOAD26SM100_TMEM_LOAD_32dp32b32xESZ_S19_NS4_39AutoVectorizingCopyWithAssumedAlignmentILi128EEENS4_14SM90_TMA_STOREES19_S1V_S1V_EEEvvEEEEvNT_6ParamsE,"ax",@progbits
	.align	128
.text._ZN7cutlass13device_kernelINS_4gemm6kernel13GemmUniversalIN4cute5tupleIJiiiiEEENS1_10collective13CollectiveMmaINS1_35MainloopSm100TmaUmmaWarpSpecializedILi3ELi2ELi2ENS5_IJNS4_1CILi1EEESB_SB_EEEEENS5_IJNSA_ILi128EEENSA_ILi256EEENSA_ILi32EEEEEENS_10tfloat32_tENS5_IJlSB_lEEESI_SJ_NS4_8TiledMMAINS4_8MMA_AtomIJNS4_17SM100_MMA_TF32_SSISI_SI_fLi128ELi256ELNS4_4UMMA5MajorE0ELSO_0ELNSN_7ScaleInE0ELSP_0EEEEEENS4_6LayoutISC_NS5_IJNSA_ILi0EEEST_ST_EEEEENS5_IJNS4_10UnderscoreESW_SW_EEEEENS4_13SM90_TMA_LOADENS4_14ComposedLayoutINS4_7SwizzleILi3ELi4ELi3EEENS4_18smem_ptr_flag_bitsILi32EEENSS_INS5_IJNSA_ILi8EEESG_EEENS5_IJSG_SB_EEEEEEEvNS4_8identityESZ_S19_vS1A_EENS_8epilogue10collective18CollectiveEpilogueINS1C_23Sm100TmaWarpSpecializedILi4ELi2ELi32ELb1ELb0EEEJSH_NS5_IJNSS_ISE_SB_EENSS_ISG_SB_EEEEESI_SJ_SI_SJ_NS1C_6fusion15FusionCallbacksIS1G_NS1K_17LinearCombinationISI_fSI_fLNS_15FloatRoundStyleE2EEESH_S1J_JEEENS4_5SM1004TMEM4LOAD26SM100_TMEM_LOAD_32dp32b32xESZ_S19_NS4_39AutoVectorizingCopyWithAssumedAlignmentILi128EEENS4_14SM90_TMA_STOREES19_S1V_S1V_EEEvvEEEEvNT_6ParamsE:
        .type           _ZN7cutlass13device_kernelINS_4gemm6kernel13GemmUniversalIN4cute5tupleIJiiiiEEENS1_10collective13CollectiveMmaINS1_35MainloopSm100TmaUmmaWarpSpecializedILi3ELi2ELi2ENS5_IJNS4_1CILi1EEESB_SB_EEEEENS5_IJNSA_ILi128EEENSA_ILi256EEENSA_ILi32EEEEEENS_10tfloat32_tENS5_IJlSB_lEEESI_SJ_NS4_8TiledMMAINS4_8MMA_AtomIJNS4_17SM100_MMA_TF32_SSISI_SI_fLi128ELi256ELNS4_4UMMA5MajorE0ELSO_0ELNSN_7ScaleInE0ELSP_0EEEEEENS4_6LayoutISC_NS5_IJNSA_ILi0EEEST_ST_EEEEENS5_IJNS4_10UnderscoreESW_SW_EEEEENS4_13SM90_TMA_LOADENS4_14ComposedLayoutINS4_7SwizzleILi3ELi4ELi3EEENS4_18smem_ptr_flag_bitsILi32EEENSS_INS5_IJNSA_ILi8EEESG_EEENS5_IJSG_SB_EEEEEEEvNS4_8identityESZ_S19_vS1A_EENS_8epilogue10collective18CollectiveEpilogueINS1C_23Sm100TmaWarpSpecializedILi4ELi2ELi32ELb1ELb0EEEJSH_NS5_IJNSS_ISE_SB_EENSS_ISG_SB_EEEEESI_SJ_SI_SJ_NS1C_6fusion15FusionCallbacksIS1G_NS1K_17LinearCombinationISI_fSI_fLNS_15FloatRoundStyleE2EEESH_S1J_JEEENS4_5SM1004TMEM4LOAD26SM100_TMEM_LOAD_32dp32b32xESZ_S19_NS4_39AutoVectorizingCopyWithAssumedAlignmentILi128EEENS4_14SM90_TMA_STOREES19_S1V_S1V_EEEvvEEEEvNT_6ParamsE,@function
        .size           _ZN7cutlass13device_kernelINS_4gemm6kernel13GemmUniversalIN4cute5tupleIJiiiiEEENS1_10collective13CollectiveMmaINS1_35MainloopSm100TmaUmmaWarpSpecializedILi3ELi2ELi2ENS5_IJNS4_1CILi1EEESB_SB_EEEEENS5_IJNSA_ILi128EEENSA_ILi256EEENSA_ILi32EEEEEENS_10tfloat32_tENS5_IJlSB_lEEESI_SJ_NS4_8TiledMMAINS4_8MMA_AtomIJNS4_17SM100_MMA_TF32_SSISI_SI_fLi128ELi256ELNS4_4UMMA5MajorE0ELSO_0ELNSN_7ScaleInE0ELSP_0EEEEEENS4_6LayoutISC_NS5_IJNSA_ILi0EEEST_ST_EEEEENS5_IJNS4_10UnderscoreESW_SW_EEEEENS4_13SM90_TMA_LOADENS4_14ComposedLayoutINS4_7SwizzleILi3ELi4ELi3EEENS4_18smem_ptr_flag_bitsILi32EEENSS_INS5_IJNSA_ILi8EEESG_EEENS5_IJSG_SB_EEEEEEEvNS4_8identityESZ_S19_vS1A_EENS_8epilogue10collective18CollectiveEpilogueINS1C_23Sm100TmaWarpSpecializedILi4ELi2ELi32ELb1ELb0EEEJSH_NS5_IJNSS_ISE_SB_EENSS_ISG_SB_EEEEESI_SJ_SI_SJ_NS1C_6fusion15FusionCallbacksIS1G_NS1K_17LinearCombinationISI_fSI_fLNS_15FloatRoundStyleE2EEESH_S1J_JEEENS4_5SM1004TMEM4LOAD26SM100_TMEM_LOAD_32dp32b32xESZ_S19_NS4_39AutoVectorizingCopyWithAssumedAlignmentILi128EEENS4_14SM90_TMA_STOREES19_S1V_S1V_EEEvvEEEEvNT_6ParamsE,(.L_x_211 - _ZN7cutlass13device_kernelINS_4gemm6kernel13GemmUniversalIN4cute5tupleIJiiiiEEENS1_10collective13CollectiveMmaINS1_35MainloopSm100TmaUmmaWarpSpecializedILi3ELi2ELi2ENS5_IJNS4_1CILi1EEESB_SB_EEEEENS5_IJNSA_ILi128EEENSA_ILi256EEENSA_ILi32EEEEEENS_10tfloat32_tENS5_IJlSB_lEEESI_SJ_NS4_8TiledMMAINS4_8MMA_AtomIJNS4_17SM100_MMA_TF32_SSISI_SI_fLi128ELi256ELNS4_4UMMA5MajorE0ELSO_0ELNSN_7ScaleInE0ELSP_0EEEEEENS4_6LayoutISC_NS5_IJNSA_ILi0EEEST_ST_EEEEENS5_IJNS4_10UnderscoreESW_SW_EEEEENS4_13SM90_TMA_LOADENS4_14ComposedLayoutINS4_7SwizzleILi3ELi4ELi3EEENS4_18smem_ptr_flag_bitsILi32EEENSS_INS5_IJNSA_ILi8EEESG_EEENS5_IJSG_SB_EEEEEEEvNS4_8identityESZ_S19_vS1A_EENS_8epilogue10collective18CollectiveEpilogueINS1C_23Sm100TmaWarpSpecializedILi4ELi2ELi32ELb1ELb0EEEJSH_NS5_IJNSS_ISE_SB_EENSS_ISG_SB_EEEEESI_SJ_SI_SJ_NS1C_6fusion15FusionCallbacksIS1G_NS1K_17LinearCombinationISI_fSI_fLNS_15FloatRoundStyleE2EEESH_S1J_JEEENS4_5SM1004TMEM4LOAD26SM100_TMEM_LOAD_32dp32b32xESZ_S19_NS4_39AutoVectorizingCopyWithAssumedAlignmentILi128EEENS4_14SM90_TMA_STOREES19_S1V_S1V_EEEvvEEEEvNT_6ParamsE)
        .other          _ZN7cutlass13device_kernelINS_4gemm6kernel13GemmUniversalIN4cute5tupleIJiiiiEEENS1_10collective13CollectiveMmaINS1_35MainloopSm100TmaUmmaWarpSpecializedILi3ELi2ELi2ENS5_IJNS4_1CILi1EEESB_SB_EEEEENS5_IJNSA_ILi128EEENSA_ILi256EEENSA_ILi32EEEEEENS_10tfloat32_tENS5_IJlSB_lEEESI_SJ_NS4_8TiledMMAINS4_8MMA_AtomIJNS4_17SM100_MMA_TF32_SSISI_SI_fLi128ELi256ELNS4_4UMMA5MajorE0ELSO_0ELNSN_7ScaleInE0ELSP_0EEEEEENS4_6LayoutISC_NS5_IJNSA_ILi0EEEST_ST_EEEEENS5_IJNS4_10UnderscoreESW_SW_EEEEENS4_13SM90_TMA_LOADENS4_14ComposedLayoutINS4_7SwizzleILi3ELi4ELi3EEENS4_18smem_ptr_flag_bitsILi32EEENSS_INS5_IJNSA_ILi8EEESG_EEENS5_IJSG_SB_EEEEEEEvNS4_8identityESZ_S19_vS1A_EENS_8epilogue10collective18CollectiveEpilogueINS1C_23Sm100TmaWarpSpecializedILi4ELi2ELi32ELb1ELb0EEEJSH_NS5_IJNSS_ISE_SB_EENSS_ISG_SB_EEEEESI_SJ_SI_SJ_NS1C_6fusion15FusionCallbacksIS1G_NS1K_17LinearCombinationISI_fSI_fLNS_15FloatRoundStyleE2EEESH_S1J_JEEENS4_5SM1004TMEM4LOAD26SM100_TMEM_LOAD_32dp32b32xESZ_S19_NS4_39AutoVectorizingCopyWithAssumedAlignmentILi128EEENS4_14SM90_TMA_STOREES19_S1V_S1V_EEEvvEEEEvNT_6ParamsE,@"STO_CUDA_ENTRY STV_DEFAULT"
_ZN7cutlass13device_kernelINS_4gemm6kernel13GemmUniversalIN4cute5tupleIJiiiiEEENS1_10collective13CollectiveMmaINS1_35MainloopSm100TmaUmmaWarpSpecializedILi3ELi2ELi2ENS5_IJNS4_1CILi1EEESB_SB_EEEEENS5_IJNSA_ILi128EEENSA_ILi256EEENSA_ILi32EEEEEENS_10tfloat32_tENS5_IJlSB_lEEESI_SJ_NS4_8TiledMMAINS4_8MMA_AtomIJNS4_17SM100_MMA_TF32_SSISI_SI_fLi128ELi256ELNS4_4UMMA5MajorE0ELSO_0ELNSN_7ScaleInE0ELSP_0EEEEEENS4_6LayoutISC_NS5_IJNSA_ILi0EEEST_ST_EEEEENS5_IJNS4_10UnderscoreESW_SW_EEEEENS4_13SM90_TMA_LOADENS4_14ComposedLayoutINS4_7SwizzleILi3ELi4ELi3EEENS4_18smem_ptr_flag_bitsILi32EEENSS_INS5_IJNSA_ILi8EEESG_EEENS5_IJSG_SB_EEEEEEEvNS4_8identityESZ_S19_vS1A_EENS_8epilogue10collective18CollectiveEpilogueINS1C_23Sm100TmaWarpSpecializedILi4ELi2ELi32ELb1ELb0EEEJSH_NS5_IJNSS_ISE_SB_EENSS_ISG_SB_EEEEESI_SJ_SI_SJ_NS1C_6fusion15FusionCallbacksIS1G_NS1K_17LinearCombinationISI_fSI_fLNS_15FloatRoundStyleE2EEESH_S1J_JEEENS4_5SM1004TMEM4LOAD26SM100_TMEM_LOAD_32dp32b32xESZ_S19_NS4_39AutoVectorizingCopyWithAssumedAlignmentILi128EEENS4_14SM90_TMA_STOREES19_S1V_S1V_EEEvvEEEEvNT_6ParamsE:
[----:B------:R-:W1:Y:S01]  /*0000*/  LDC R1, c[0x0][0x37c] ;  /* 0x0000df00ff017b82 */ /* 0x000e620000000800 */
[----:B------:R-:W2:Y:S01]  /*0010*/  S2R R117, SR_TID.X ;  /* 0x0000000000757919 */ /* 0x000ea20000002100 */
[----:B------:R-:W3:Y:S01]  /*0020*/  LDCU.64 UR4, c[0x0][0x890] ;  /* 0x00011200ff0477ac */ /* 0x000ee20008000a00 */
[----:B------:R-:W-:Y:S02]  /*0030*/  PRMT R103, RZ, 0x7610, R103 ;  /* 0x00007610ff677816 */ /* 0x000fe40000000067 */
[----:B------:R-:W-:Y:S01]  /*0040*/  ELECT P5, URZ, PT ;  /* 0x0000000000ff782f */ /* 0x000fe200038a0000 */
[----:B------:R-:W4:Y:S01]  /*0050*/  LDCU.64 UR46, c[0x0][0x358] ;  /* 0x00006b00ff2e77ac */ /* 0x000f220008000a00 */
[----:B---3--:R-:W-:-:S04]  /*0060*/  UISETP.NE.U32.AND UP0, UPT, UR4, URZ, UPT ;  /* 0x000000ff0400728c */ /* 0x008fc8000bf05070 */
[----:B------:R-:W-:Y:S01]  /*0070*/  UISETP.NE.AND.EX UP0, UPT, UR5, URZ, UPT, UP0 ;  /* 0x000000ff0500728c */ /* 0x000fe2000bf05300 */
[----:B--2---:R-:W-:-:S05]  /*0080*/  SHF.R.U32.HI R110, RZ, 0x5, R117 ;  /* 0x00000005ff6e7819 */ /* 0x004fca0000011675 */
[----:B------:R-:W2:Y:S02]  /*0090*/  SHFL.IDX PT, R0, R110, RZ, 0x1f ;  /* 0x00001fff6e007589 */ /* 0x000ea400000e0000 */
[----:B--2---:R-:W-:Y:S01]  /*00a0*/  R2UR UR8, R0 ;  /* 0x00000000000872ca */ /* 0x004fe200000e0000 */
[----:B-1--4-:R-:W-:-:S14]  /*00b0*/  BRA.U UP0, `(.L_x_0) ;  /* 0x00000001002c7547 */ /* 0x012fdc000b800000 */
[----:B------:R-:W1:Y:S02]  /*00c0*/  LDCU.64 UR6, c[0x0][0x888] ;  /* 0x00011100ff0677ac */ /* 0x000e640008000a00 */
[----:B-1----:R-:W-:-:S04]  /*00d0*/  UISETP.NE.U32.AND UP0, UPT, UR6, URZ, UPT ;  /* 0x000000ff0600728c */ /* 0x002fc8000bf05070 */
[----:B------:R-:W-:-:S09]  /*00e0*/  UISETP.NE.AND.EX UP0, UPT, UR7, URZ, UPT, UP0 ;  /* 0x000000ff0700728c */ /* 0x000fd2000bf05300 */
[----:B------:R-:W-:Y:S05]  /*00f0*/  BRA.U !UP0, `(.L_x_1) ;  /* 0x0000000108107547 */ /* 0x000fea000b800000 */
[----:B------:R-:W1:Y:S02]  /*0100*/  LDC.64 R2, c[0x0][0x888] ;  /* 0x00022200ff027b82 */ /* 0x000e640000000a00 */
[----:B-1----:R1:W5:Y:S01]  /*0110*/  LDG.E R49, desc[UR46][R2.64] ;  /* 0x0000002e02317981 */ /* 0x002362000c1e1900 */
[----:B------:R-:W-:Y:S01]  /*0120*/  HFMA2 R103, -RZ, RZ, 0, 5.9604644775390625e-08 ;  /* 0x00000001ff677431 */ /* 0x000fe200000001ff */
[----:B------:R-:W-:Y:S05]  /*0130*/  BRA `(.L_x_0) ;  /* 0x00000000000c7947 */ /* 0x000fea0003800000 */
.L_x_1:
[----:B------:R-:W1:Y:S01]  /*0140*/  LDCU UR6, c[0x0][0x880] ;  /* 0x00011000ff0677ac */ /* 0x000e620008000800 */
[----:B------:R-:W-:Y:S01]  /*0150*/  HFMA2 R103, -RZ, RZ, 0, 5.9604644775390625e-08 ;  /* 0x00000001ff677431 */ /* 0x000fe200000001ff */
[----:B-1----:R-:W-:-:S07]  /*0160*/  MOV R49, UR6 ;  /* 0x0000000600317c02 */ /* 0x002fce0008000f00 */
.L_x_0:
[----:B------:R-:W2:Y:S02]  /*0170*/  LDCU.64 UR6, c[0x0][0x8b0] ;  /* 0x00011600ff0677ac */ /* 0x000ea40008000a00 */
[----:B--2---:R-:W-:-:S04]  /*0180*/  UISETP.NE.U32.AND UP0, UPT, UR6, URZ, UPT ;  /* 0x000000ff0600728c */ /* 0x004fc8000bf05070 */
[----:B------:R-:W-:-:S09]  /*0190*/  UISETP.NE.AND.EX UP0, UPT, UR7, URZ, UPT, UP0 ;  /* 0x000000ff0700728c */ /* 0x000fd2000bf05300 */
[----:B------:R-:W-:Y:S05]  /*01a0*/  BRA.U UP0, `(.L_x_2) ;  /* 0x0000000100247547 */ /* 0x000fea000b800000 */
[----:B------:R-:W2:Y:S02]  /*01b0*/  LDCU.64 UR6, c[0x0][0x8a8] ;  /* 0x00011500ff0677ac */ /* 0x000ea40008000a00 */
[----:B--2---:R-:W-:-:S04]  /*01c0*/  UISETP.NE.U32.AND UP0, UPT, UR6, URZ, UPT ;  /* 0x000000ff0600728c */ /* 0x004fc8000bf05070 */
[----:B------:R-:W-:-:S09]  /*01d0*/  UISETP.NE.AND.EX UP0, UPT, UR7, URZ, UPT, UP0 ;  /* 0x000000ff0700728c */ /* 0x000fd2000bf05300 */
[----:B------:R-:W-:Y:S05]  /*01e0*/  BRA.U !UP0, `(.L_x_3) ;  /* 0x00000001080c7547 */ /* 0x000fea000b800000 */
[----:B------:R-:W2:Y:S02]  /*01f0*/  LDC.64 R46, c[0x0][0x8a8] ;  /* 0x00022a00ff2e7b82 */ /* 0x000ea40000000a00 */
[----:B--2---:R2:W5:Y:S01]  /*0200*/  LDG.E R46, desc[UR46][R46.64] ;  /* 0x0000002e2e2e7981 */ /* 0x004562000c1e1900 */
[----:B------:R-:W-:Y:S05]  /*0210*/  BRA `(.L_x_2) ;  /* 0x0000000000087947 */ /* 0x000fea0003800000 */
.L_x_3:
[----:B------:R-:W2:Y:S02]  /*0220*/  LDCU UR6, c[0x0][0x8a0] ;  /* 0x00011400ff0677ac */ /* 0x000ea40008000800 */
[----:B--2---:R-:W-:Y:S02]  /*0230*/  MOV R46, UR6 ;  /* 0x00000006002e7c02 */ /* 0x004fe40008000f00 */
.L_x_2:
[----:B------:R-:W-:Y:S01]  /*0240*/  IMAD.U32 R0, RZ, RZ, UR8 ;  /* 0x00000008ff007e24 */ /* 0x000fe2000f8e00ff */
[----:B------:R-:W-:Y:S04]  /*0250*/  BSSY.RECONVERGENT B0, `(.L_x_4) ;  /* 0x000000c000007945 */ /* 0x000fe80003800200 */
[C---:B------:R-:W-:Y:S02]  /*0260*/  ISETP.NE.OR P1, PT, R0.reuse, 0x1, !P5 ;  /* 0x000000010000780c */ /* 0x040fe40006f25670 */
[----:B------:R-:W-:-:S11]  /*0270*/  ISETP.NE.OR P0, PT, R0, 0x3, !P5 ;  /* 0x000000030000780c */ /* 0x000fd60006f05670 */
[----:B------:R-:W-:Y:S05]  /*0280*/  @P1 BRA `(.L_x_5) ;  /* 0x0000000000201947 */ /* 0x000fea0003800000 */
[----:B------:R-:W3:Y:S02]  /*0290*/  LDCU.64 UR6, c[0x0][0x348] ;  /* 0x00006900ff0677ac */ /* 0x000ee40008000a00 */
[----:B---3--:R-:W-:Y:S02]  /*02a0*/  UIADD3 UR10, UP1, UPT, UR6, 0x80, URZ ;  /* 0x00000080060a7890 */ /* 0x008fe4000ff3e0ff */
[----:B------:R-:W-:Y:S02]  /*02b0*/  UIADD3 UR6, UP0, UPT, UR6, 0x180, URZ ;  /* 0x0000018006067890 */ /* 0x000fe4000ff1e0ff */
[----:B------:R-:W-:Y:S02]  /*02c0*/  UIADD3.X UR11, UPT, UPT, URZ, UR7, URZ, UP1, !UPT ;  /* 0x00000007ff0b7290 */ /* 0x000fe40008ffe4ff */
[----:B------:R-:W-:-:S07]  /*02d0*/  UIADD3.X UR7, UPT, UPT, URZ, UR7, URZ, UP0, !UPT ;  /* 0x00000007ff077290 */ /* 0x000fce00087fe4ff */
[----:B------:R3:W-:Y:S02]  /*02e0*/  UTMACCTL.PF [UR10] ;  /* 0x000000000a0079b9 */ /* 0x0007e40008040000 */
[----:B------:R3:W-:Y:S02]  /*02f0*/  UTMACCTL.PF [UR6] ;  /* 0x00000000060079b9 */ /* 0x0007e40008040000 */
[----:B---3--:R-:W-:Y:S01]  /*0300*/  NOP ;  /* 0x0000000000007918 */ /* 0x008fe20000000000 */
.L_x_5:
[----:B------:R-:W-:Y:S05]  /*0310*/  BSYNC.RECONVERGENT B0 ;  /* 0x0000000000007941 */ /* 0x000fea0003800200 */
.L_x_4:
[----:B------:R-:W-:Y:S04]  /*0320*/  BSSY.RECONVERGENT B0, `(.L_x_6) ;  /* 0x000000a000007945 */ /* 0x000fe80003800200 */
        /* <DEDUP_REMOVED lines=9> */
.L_x_7:
[----:B------:R-:W-:Y:S05]  /*03c0*/  BSYNC.RECONVERGENT B0 ;  /* 0x0000000000007941 */ /* 0x000fea0003800200 */
.L_x_6:
[----:B------:R-:W3:Y:S01]  /*03d0*/  LDCU.64 UR6, c[0x0][0x888] ;  /* 0x00011100ff0677ac */ /* 0x000ee20008000a00 */
[----:B------:R-:W-:Y:S02]  /*03e0*/  UISETP.EQ.U32.AND UP1, UPT, UR4, URZ, UPT ;  /* 0x000000ff0400728c */ /* 0x000fe4000bf22070 */
[----:B------:R-:W-:Y:S02]  /*03f0*/  UPLOP3.LUT UP2, UPT, UPT, UPT, UPT, 0x80, 0x8 ;  /* 0x000000000008789c */ /* 0x000fe40003f4f070 */
[----:B---3--:R-:W-:-:S04]  /*0400*/  UISETP.NE.U32.AND UP0, UPT, UR6, URZ, UPT ;  /* 0x000000ff0600728c */ /* 0x008fc8000bf05070 */
[----:B------:R-:W-:-:S04]  /*0410*/  UISETP.NE.AND.EX UP0, UPT, UR7, URZ, UPT, UP0 ;  /* 0x000000ff0700728c */ /* 0x000fc8000bf05300 */
[----:B------:R-:W-:-:S04]  /*0420*/  UISETP.EQ.OR.EX UP3, UPT, UR5, URZ, !UP0, UP1 ;  /* 0x000000ff0500728c */ /* 0x000fc8000c762710 */
[----:B------:R-:W-:-:S05]  /*0430*/  UP2UR UR50, UPR, URZ, 0x8 ;  /* 0x00000008ff327883 */ /* 0x000fca0008000000 */
[----:B------:R-:W-:Y:S07]  /*0440*/  BRA.U !UP3, `(.L_x_8) ;  /* 0x000000010b207547 */ /* 0x000fee000b800000 */
[----:B------:R-:W-:Y:S01]  /*0450*/  UISETP.NE.U32.AND UP2, UPT, UR4, URZ, UPT ;  /* 0x000000ff0400728c */ /* 0x000fe2000bf45070 */
[----:B-----5:R-:W-:Y:S01]  /*0460*/  FSETP.NEU.AND P0, PT, R49, RZ, PT ;  /* 0x000000ff3100720b */ /* 0x020fe20003f0d000 */
[----:B------:R-:W-:Y:S02]  /*0470*/  USEL UR4, URZ, 0xffffffff, UP0 ;  /* 0xffffffffff047887 */ /* 0x000fe40008000000 */
[----:B------:R-:W-:-:S10]  /*0480*/  UISETP.NE.AND.EX UP2, UPT, UR5, URZ, UPT, UP2 ;  /* 0x000000ff0500728c */ /* 0x000fd4000bf45320 */
[----:B------:R-:W-:Y:S01]  /*0490*/  VOTEU.ANY UP1, P0 ;  /* 0x0000000000ff7886 */ /* 0x000fe20000020100 */
[----:B------:R-:W-:-:S04]  /*04a0*/  @!UP2 USEL UR4, URZ, 0xffffffff, UP1 ;  /* 0xffffffffff04a887 */ /* 0x000fc80008800000 */
[----:B------:R-:W-:-:S04]  /*04b0*/  ULOP3.LUT UR4, UR4, 0x1, URZ, 0xc0, !UPT ;  /* 0x0000000104047892 */ /* 0x000fc8000f8ec0ff */
[----:B------:R-:W-:-:S11]  /*04c0*/  UISETP.NE.U32.AND UP2, UPT, UR4, 0x1, UPT ;  /* 0x000000010400788c */ /* 0x000fd6000bf45070 */
.L_x_8:
[----:B-1----:R-:W1:Y:S01]  /*04d0*/  SHFL.IDX PT, R2, R110, RZ, 0x1f ;  /* 0x00001fff6e027589 */ /* 0x002e6200000e0000 */
[----:B------:R-:W-:-:S04]  /*04e0*/  UISETP.NE.AND UP1, UPT, UR8, 0x2, UPT ;  /* 0x000000020800788c */ /* 0x000fc8000bf25270 */
[----:B------:R-:W-:Y:S01]  /*04f0*/  USEL UR6, URZ, 0x1, UP1 ;  /* 0x00000001ff067887 */ /* 0x000fe20008800000 */
[----:B-1----:R-:W-:-:S13]  /*0500*/  ISETP.NE.AND P0, PT, R2, RZ, PT ;  /* 0x000000ff0200720c */ /* 0x002fda0003f05270 */
[----:B------:R-:W-:Y:S05]  /*0510*/  @P0 BRA `(.L_x_9) ;  /* 0x0000000000400947 */ /* 0x000fea0003800000 */
[----:B------:R-:W1:Y:S01]  /*0520*/  S2UR UR5, SR_CgaCtaId ;  /* 0x00000000000579c3 */ /* 0x000e620000008800 */
[----:B------:R-:W-:Y:S01]  /*0530*/  UMOV UR7, 0x400 ;  /* 0x0000040000077882 */ /* 0x000fe20000000000 */
[----:B------:R-:W-:Y:S01]  /*0540*/  UMOV UR4, 0x1 ;  /* 0x0000000100047882 */ /* 0x000fe20000000000 */
[----:B------:R-:W-:Y:S01]  /*0550*/  ELECT P0, URZ, PT ;  /* 0x0000000000ff782f */ /* 0x000fe20003800000 */
[----:B------:R-:W-:-:S04]  /*0560*/  UIADD3 UR10, UPT, UPT, -UR4, 0x100000, URZ ;  /* 0x00100000040a7890 */ /* 0x000fc8000fffe1ff */
[----:B------:R-:W-:Y:S02]  /*0570*/  USHF.L.U32 UR11, UR10, 0xb, URZ ;  /* 0x0000000b0a0b7899 */ /* 0x000fe400080006ff */
[----:B------:R-:W-:Y:S02]  /*0580*/  USHF.L.U32 UR10, UR10, 0x1, URZ ;  /* 0x000000010a0a7899 */ /* 0x000fe400080006ff */
[----:B-1----:R-:W-:Y:S01]  /*0590*/  ULEA UR5, UR5, UR7, 0x18 ;  /* 0x0000000705057291 */ /* 0x002fe2000f8ec0ff */
[----:B------:R-:W1:Y:S11]  /*05a0*/  FENCE.VIEW.ASYNC.S ;  /* 0x00000000000073c6 */ /* 0x000e760000000000 */
[----:B-1----:R1:W3:Y:S01]  /*05b0*/  SYNCS.EXCH.64 URZ, [UR5], UR10 ;  /* 0x0000000a05ff75b2 */ /* 0x0022e20008000100 */
[----:B------:R1:W4:Y:S01]  /*05c0*/  SYNCS.EXCH.64 URZ, [UR5+0x18], UR10 ;  /* 0x0000180a05ff75b2 */ /* 0x0003220008000100 */
[----:B------:R1:W1:Y:S01]  /*05d0*/  SYNCS.EXCH.64 URZ, [UR5+0x8], UR10 ;  /* 0x0000080a05ff75b2 */ /* 0x0002620008000100 */
[----:B------:R1:W1:Y:S01]  /*05e0*/  SYNCS.EXCH.64 URZ, [UR5+0x20], UR10 ;  /* 0x0000200a05ff75b2 */ /* 0x0002620008000100 */
[----:B------:R1:W1:Y:S01]  /*05f0*/  SYNCS.EXCH.64 URZ, [UR5+0x10], UR10 ;  /* 0x0000100a05ff75b2 */ /* 0x0002620008000100 */
[----:B------:R1:W1:Y:S01]  /*0600*/  SYNCS.EXCH.64 URZ, [UR5+0x28], UR10 ;  /* 0x0000280a05ff75b2 */ /* 0x0002620008000100 */
[----:B------:R-:W-:Y:S01]  /*0610*/  NOP ;  /* 0x0000000000007918 */ /* 0x000fe20000000000 */
.L_x_9:
[----:B------:R-:W2:Y:S01]  /*0620*/  SHFL.IDX PT, R2, R110, RZ, 0x1f ;  /* 0x00001fff6e027589 */ /* 0x000ea200000e0000 */
[----:B------:R-:W-:Y:S01]  /*0630*/  NOP ;  /* 0x0000000000007918 */ /* 0x000fe20000000000 */
[----:B--2---:R-:W-:-:S13]  /*0640*/  ISETP.NE.AND P0, PT, R2, 0x1, PT ;  /* 0x000000010200780c */ /* 0x004fda0003f05270 */
[----:B------:R-:W-:Y:S05]  /*0650*/  @P0 BRA `(.L_x_10) ;  /* 0x0000000000580947 */ /* 0x000fea0003800000 */
[----:B------:R-:W2:Y:S01]  /*0660*/  S2UR UR7, SR_CgaCtaId ;  /* 0x00000000000779c3 */ /* 0x000ea20000008800 */
[----:B------:R-:W-:Y:S01]  /*0670*/  UMOV UR9, 0x400 ;  /* 0x0000040000097882 */ /* 0x000fe20000000000 */
[----:B-1----:R-:W-:Y:S01]  /*0680*/  UMOV UR5, 0x20 ;  /* 0x0000002000057882 */ /* 0x002fe20000000000 */
[----:B------:R-:W-:Y:S01]  /*0690*/  UMOV UR4, 0x80 ;  /* 0x0000008000047882 */ /* 0x000fe20000000000 */
[----:B------:R-:W-:-:S04]  /*06a0*/  UIADD3 UR10, UPT, UPT, -UR5, 0x100000, URZ ;  /* 0x00100000050a7890 */ /* 0x000fc8000fffe1ff */
[----:B------:R-:W-:Y:S02]  /*06b0*/  USHF.L.U32 UR11, UR10, 0xb, URZ ;  /* 0x0000000b0a0b7899 */ /* 0x000fe400080006ff */
[----:B------:R-:W-:Y:S02]  /*06c0*/  USHF.L.U32 UR10, UR10, 0x1, URZ ;  /* 0x000000010a0a7899 */ /* 0x000fe400080006ff */
[----:B------:R-:W-:-:S04]  /*06d0*/  UIADD3 UR4, UPT, UPT, -UR4, 0x100000, URZ ;  /* 0x0010000004047890 */ /* 0x000fc8000fffe1ff */
[----:B------:R-:W-:Y:S02]  /*06e0*/  USHF.L.U32 UR5, UR4, 0xb, URZ ;  /* 0x0000000b04057899 */ /* 0x000fe400080006ff */
[----:B------:R-:W-:Y:S01]  /*06f0*/  USHF.L.U32 UR4, UR4, 0x1, URZ ;  /* 0x0000000104047899 */ /* 0x000fe200080006ff */
[----:B------:R-:W-:Y:S01]  /*0700*/  ELECT P0, URZ, PT ;  /* 0x0000000000ff782f */ /* 0x000fe20003800000 */
[----:B--2---:R-:W-:Y:S01]  /*0710*/  ULEA UR7, UR7, UR9, 0x18 ;  /* 0x0000000907077291 */ /* 0x004fe2000f8ec0ff */
[----:B------:R-:W1:Y:S11]  /*0720*/  FENCE.VIEW.ASYNC.S ;  /* 0x00000000000073c6 */ /* 0x000e760000000000 */
[----:B-1----:R2:W1:Y:S01]  /*0730*/  SYNCS.EXCH.64 URZ, [UR7+0x30], UR10 ;  /* 0x0000300a07ff75b2 */ /* 0x0024620008000100 */
[----:B------:R2:W1:Y:S01]  /*0740*/  SYNCS.EXCH.64 URZ, [UR7+0x50], UR4 ;  /* 0x0000500407ff75b2 */ /* 0x0004620008000100 */
[----:B------:R2:W1:Y:S01]  /*0750*/  SYNCS.EXCH.64 URZ, [UR7+0x38], UR10 ;  /* 0x0000380a07ff75b2 */ /* 0x0004620008000100 */
[----:B------:R2:W1:Y:S01]  /*0760*/  SYNCS.EXCH.64 URZ, [UR7+0x58], UR4 ;  /* 0x0000580407ff75b2 */ /* 0x0004620008000100 */
[----:B------:R2:W1:Y:S01]  /*0770*/  SYNCS.EXCH.64 URZ, [UR7+0x40], UR10 ;  /* 0x0000400a07ff75b2 */ /* 0x0004620008000100 */
[----:B------:R2:W1:Y:S01]  /*0780*/  SYNCS.EXCH.64 URZ, [UR7+0x60], UR4 ;  /* 0x0000600407ff75b2 */ /* 0x0004620008000100 */
[----:B------:R2:W1:Y:S01]  /*0790*/  SYNCS.EXCH.64 URZ, [UR7+0x48], UR10 ;  /* 0x0000480a07ff75b2 */ /* 0x0004620008000100 */
[----:B------:R2:W1:Y:S02]  /*07a0*/  SYNCS.EXCH.64 URZ, [UR7+0x68], UR4 ;  /* 0x0000680407ff75b2 */ /* 0x0004640008000100 */
[----:B--2---:R-:W-:Y:S01]  /*07b0*/  NOP ;  /* 0x0000000000007918 */ /* 0x004fe20000000000 */
.L_x_10:
[----:B------:R-:W2:Y:S01]  /*07c0*/  SHFL.IDX PT, R2, R110, RZ, 0x1f ;  /* 0x00001fff6e027589 */ /* 0x000ea200000e0000 */
[----:B------:R-:W-:Y:S01]  /*07d0*/  NOP ;  /* 0x0000000000007918 */ /* 0x000fe20000000000 */
[----:B--2---:R-:W-:-:S13]  /*07e0*/  ISETP.NE.AND P0, PT, R2, 0x3, PT ;  /* 0x000000030200780c */ /* 0x004fda0003f05270 */
[----:B------:R-:W-:Y:S05]  /*07f0*/  @P0 BRA `(.L_x_11) ;  /* 0x0000000000300947 */ /* 0x000fea0003800000 */
[----:B-1----:R-:W1:Y:S01]  /*0800*/  S2UR UR5, SR_CgaCtaId ;  /* 0x00000000000579c3 */ /* 0x002e620000008800 */
        /* <DEDUP_REMOVED lines=8> */
[----:B-1----:R2:W1:Y:S01]  /*0890*/  SYNCS.EXCH.64 URZ, [UR5+0x70], UR10 ;  /* 0x0000700a05ff75b2 */ /* 0x0024620008000100 */
[----:B------:R2:W1:Y:S02]  /*08a0*/  SYNCS.EXCH.64 URZ, [UR5+0x78], UR10 ;  /* 0x0000780a05ff75b2 */ /* 0x0004640008000100 */
[----:B--2---:R-:W-:Y:S01]  /*08b0*/  NOP ;  /* 0x0000000000007918 */ /* 0x004fe20000000000 */
.L_x_11:
[----:B------:R-:W2:Y:S01]  /*08c0*/  SHFL.IDX PT, R2, R110, RZ, 0x1f ;  /* 0x00001fff6e027589 */ /* 0x000ea200000e0000 */
[----:B------:R-:W-:Y:S01]  /*08d0*/  NOP ;  /* 0x0000000000007918 */ /* 0x000fe20000000000 */
[----:B--2---:R-:W-:-:S13]  /*08e0*/  ISETP.NE.AND P0, PT, R2, 0x4, PT ;  /* 0x000000040200780c */ /* 0x004fda0003f05270 */
[----:B------:R-:W-:Y:S05]  /*08f0*/  @P0 BRA `(.L_x_12) ;  /* 0x00000000004c0947 */ /* 0x000fea0003800000 */
[----:B-1----:R-:W1:Y:S01]  /*0900*/  S2UR UR5, SR_CgaCtaId ;  /* 0x00000000000579c3 */ /* 0x002e620000008800 */
[----:B------:R-:W-:Y:S01]  /*0910*/  UMOV UR9, 0x100 ;  /* 0x0000010000097882 */ /* 0x000fe20000000000 */
[----:B------:R-:W-:Y:S01]  /*0920*/  UMOV UR7, 0x400 ;  /* 0x0000040000077882 */ /* 0x000fe20000000000 */
[----:B------:R-:W-:Y:S01]  /*0930*/  USEL UR9, UR9, 0xe0, UP2 ;  /* 0x000000e009097887 */ /* 0x000fe20009000000 */
[----:B------:R-:W-:Y:S01]  /*0940*/  UMOV UR4, 0x1 ;  /* 0x0000000100047882 */ /* 0x000fe20000000000 */
[----:B------:R-:W-:Y:S01]  /*0950*/  ELECT P0, URZ, PT ;  /* 0x0000000000ff782f */ /* 0x000fe20003800000 */
[----:B------:R-:W-:-:S04]  /*0960*/  UIADD3 UR10, UPT, UPT, -UR4, 0x100000, URZ ;  /* 0x00100000040a7890 */ /* 0x000fc8000fffe1ff */
[----:B------:R-:W-:Y:S02]  /*0970*/  USHF.L.U32 UR11, UR10, 0xb, URZ ;  /* 0x0000000b0a0b7899 */ /* 0x000fe400080006ff */
[----:B------:R-:W-:Y:S02]  /*0980*/  USHF.L.U32 UR10, UR10, 0x1, URZ ;  /* 0x000000010a0a7899 */ /* 0x000fe400080006ff */
[----:B------:R-:W-:-:S04]  /*0990*/  UIADD3 UR12, UPT, UPT, -UR9, 0x100000, URZ ;  /* 0x00100000090c7890 */ /* 0x000fc8000fffe1ff */
[----:B------:R-:W-:Y:S02]  /*09a0*/  USHF.L.U32 UR13, UR12, 0xb, URZ ;  /* 0x0000000b0c0d7899 */ /* 0x000fe400080006ff */
[----:B------:R-:W-:Y:S02]  /*09b0*/  USHF.L.U32 UR12, UR12, 0x1, URZ ;  /* 0x000000010c0c7899 */ /* 0x000fe400080006ff */
[----:B-1----:R-:W-:Y:S01]  /*09c0*/  ULEA UR5, UR5, UR7, 0x18 ;  /* 0x0000000705057291 */ /* 0x002fe2000f8ec0ff */
[----:B------:R-:W1:Y:S11]  /*09d0*/  FENCE.VIEW.ASYNC.S ;  /* 0x00000000000073c6 */ /* 0x000e760000000000 */
[----:B-1----:R2:W1:Y:S01]  /*09e0*/  SYNCS.EXCH.64 URZ, [UR5+0x80], UR10 ;  /* 0x0000800a05ff75b2 */ /* 0x0024620008000100 */
[----:B------:R2:W1:Y:S01]  /*09f0*/  SYNCS.EXCH.64 URZ, [UR5+0x90], UR12 ;  /* 0x0000900c05ff75b2 */ /* 0x0004620008000100 */
[----:B------:R2:W1:Y:S01]  /*0a00*/  SYNCS.EXCH.64 URZ, [UR5+0x88], UR10 ;  /* 0x0000880a05ff75b2 */ /* 0x0004620008000100 */
[----:B------:R2:W1:Y:S02]  /*0a10*/  SYNCS.EXCH.64 URZ, [UR5+0x98], UR12 ;  /* 0x0000980c05ff75b2 */ /* 0x0004640008000100 */
[----:B--2---:R-:W-:Y:S01]  /*0a20*/  NOP ;  /* 0x0000000000007918 */ /* 0x004fe20000000000 */
.L_x_12:
        /* <DEDUP_REMOVED lines=20> */
[----:B------:R2:W1:Y:S02]  /*0b70*/  SYNCS.EXCH.64 URZ, [UR7+0xb8], UR4 ;  /* 0x0000b80407ff75b2 */ /* 0x0004640008000100 */
[----:B--2---:R-:W-:Y:S01]  /*0b80*/  NOP ;  /* 0x0000000000007918 */ /* 0x004fe20000000000 */
.L_x_13:
        /* <DEDUP_REMOVED lines=18> */
.L_x_14:
[----:B-1----:R-:W1:Y:S01]  /*0cb0*/  S2UR UR5, SR_CTAID.X ;  /* 0x00000000000579c3 */ /* 0x002e620000002500 */
[----:B------:R-:W-:-:S05]  /*0cc0*/  CS2R.32 R104, SR_CgaSize ;  /* 0x0000000000687805 */ /* 0x000fca0000008a00 */
[----:B------:R-:W-:-:S05]  /*0cd0*/  IMAD R104, R104, -0xa0, RZ ;  /* 0xffffff6068687824 */ /* 0x000fca00078e02ff */
[----:B------:R-:W-:-:S14]  /*0ce0*/  R2UR UR9, R104 ;  /* 0x00000000680972ca */ /* 0x000fdc00000e0000 */
[----:B------:R-:W2:Y:S01]  /*0cf0*/  LDCU UR9, c[0x0][UR9+0x2b0] ;  /* 0x00005600090977ac */ /* 0x000ea20008000800 */
[----:B------:R-:W-:Y:S01]  /*0d00*/  NOP ;  /* 0x0000000000007918 */ /* 0x000fe20000000000 */
[----:B------:R-:W-:-:S05]  /*0d10*/  CS2R.32 R104, SR_CgaSize ;  /* 0x0000000000687805 */ /* 0x000fca0000008a00 */
[----:B------:R-:W-:-:S05]  /*0d20*/  IMAD R104, R104, -0xa0, RZ ;  /* 0xffffff6068687824 */ /* 0x000fca00078e02ff */
[----:B------:R-:W-:-:S14]  /*0d30*/  R2UR UR7, R104 ;  /* 0x00000000680772ca */ /* 0x000fdc00000e0000 */
[----:B------:R-:W3:Y:S01]  /*0d40*/  LDCU UR7, c[0x0][UR7+0x2b4] ;  /* 0x00005680070777ac */ /* 0x000ee20008000800 */
[----:B------:R-:W4:Y:S08]  /*0d50*/  S2UR UR4, SR_CTAID.Y ;  /* 0x00000000000479c3 */ /* 0x000f300000002600 */
[----:B------:R-:W3:Y:S01]  /*0d60*/  LDC R9, c[0x0][0xb24] ;  /* 0x0002c900ff097b82 */ /* 0x000ee20000000800 */
[----:B-1----:R-:W-:-:S02]  /*0d70*/  I2FP.F32.U32 R4, UR5 ;  /* 0x0000000500047c45 */ /* 0x002fc40008201000 */
[----:B------:R-:W-:-:S05]  /*0d80*/  CS2R.32 R5, SR_CgaSize ;  /* 0x0000000000057805 */ /* 0x000fca0000008a00 */
[----:B------:R-:W-:-:S06]  /*0d90*/  IMAD R5, R5, -0xa0, RZ ;  /* 0xffffff6005057824 */ /* 0x000fcc00078e02ff */
[----:B------:R-:W1:Y:S01]  /*0da0*/  LDC R5, c[0x0][R5+0x2a0] ;  /* 0x0000a80005057b82 */ /* 0x000e620000000800 */
[----:B------:R-:W-:Y:S01]  /*0db0*/  MOV R21, UR5 ;  /* 0x0000000500157c02 */ /* 0x000fe20008000f00 */
[----:B--2---:R-:W-:Y:S01]  /*0dc0*/  FMUL R4, R4, UR9 ;  /* 0x0000000904047c20 */ /* 0x004fe20008400000 */
[----:B----4-:R-:W-:Y:S02]  /*0dd0*/  I2FP.F32.U32 R2, UR4 ;  /* 0x0000000400027c45 */ /* 0x010fe40008201000 */
[----:B------:R-:W-:-:S05]  /*0de0*/  CS2R.32 R3, SR_CgaSize ;  /* 0x0000000000037805 */ /* 0x000fca0000008a00 */
[----:B------:R-:W-:-:S06]  /*0df0*/  IMAD R3, R3, -0xa0, RZ ;  /* 0xffffff6003037824 */ /* 0x000fcc00078e02ff */
[----:B------:R-:W2:Y:S01]  /*0e00*/  LDC R3, c[0x0][R3+0x2a4] ;  /* 0x0000a90003037b82 */ /* 0x000ea20000000800 */
[----:B------:R-:W4:Y:S01]  /*0e10*/  F2I.U32.TRUNC.NTZ R104, R4 ;  /* 0x0000000400687305 */ /* 0x000f22000020f000 */
[----:B------:R-:W-:Y:S01]  /*0e20*/  MOV R20, UR4 ;  /* 0x0000000400147c02 */ /* 0x000fe20008000f00 */
[----:B---3--:R-:W-:-:S05]  /*0e30*/  FMUL R2, R2, UR7 ;  /* 0x0000000702027c20 */ /* 0x008fca0008400000 */
[----:B------:R-:W-:Y:S01]  /*0e40*/  BAR.SYNC.DEFER_BLOCKING 0x0 ;  /* 0x0000000000007b1d */ /* 0x000fe20000010000 */
[----:B------:R-:W-:-:S05]  /*0e50*/  ISETP.GE.AND P0, PT, R9, 0x1, PT ;  /* 0x000000010900780c */ /* 0x000fca0003f06270 */
[----:B------:R-:W3:Y:S02]  /*0e60*/  F2I.U32.TRUNC.NTZ R102, R2 ;  /* 0x0000000200667305 */ /* 0x000ee4000020f000 */
[----:B------:R-:W2:Y:S01]  /*0e70*/  S2UR UR36, SR_CTAID.Z ;  /* 0x00000000002479c3 */ /* 0x000ea20000002700 */
[----:B----4-:R-:W-:-:S05]  /*0e80*/  IADD3 R104, PT, PT, -R104, RZ, RZ ;  /* 0x000000ff68687210 */ /* 0x010fca0007ffe1ff */
[----:B-1----:R-:W-:Y:S01]  /*0e90*/  IMAD R104, R5, R104, UR5 ;  /* 0x0000000505687e24 */ /* 0x002fe2000f8e0268 */
[----:B---3--:R-:W-:-:S05]  /*0ea0*/  IADD3 R102, PT, PT, -R102, RZ, RZ ;  /* 0x000000ff66667210 */ /* 0x008fca0007ffe1ff */
[----:B--2---:R-:W-:Y:S01]  /*0eb0*/  IMAD R102, R3, R102, UR4 ;  /* 0x0000000403667e24 */ /* 0x004fe2000f8e0266 */
[----:B------:R-:W-:Y:S06]  /*0ec0*/  @!P0 BRA `(.L_x_15) ;  /* 0x0000000000b88947 */ /* 0x000fec0003800000 */
[----:B------:R-:W1:Y:S01]  /*0ed0*/  LDC.64 R4, c[0x0][0xb18] ;  /* 0x0002c600ff047b82 */ /* 0x000e620000000a00 */
[----:B------:R-:W-:-:S07]  /*0ee0*/  ISETP.NE.AND P0, PT, R9, 0x1, PT ;  /* 0x000000010900780c */ /* 0x000fce0003f05270 */
[----:B------:R-:W2:Y:S08]  /*0ef0*/  LDC R10, c[0x0][0xb0c] ;  /* 0x0002c300ff0a7b82 */ /* 0x000eb00000000800 */
[----:B------:R-:W3:Y:S08]  /*0f00*/  LDC R11, c[0x0][0x370] ;  /* 0x0000dc00ff0b7b82 */ /* 0x000ef00000000800 */
[----:B------:R-:W4:Y:S01]  /*0f10*/  LDC R12, c[0x0][0x374] ;  /* 0x0000dd00ff0c7b82 */ /* 0x000f220000000800 */
[----:B-1----:R-:W-:-:S07]  /*0f20*/  ISETP.NE.AND P1, PT, R4, 0x1, PT ;  /* 0x000000010400780c */ /* 0x002fce0003f25270 */
[----:B------:R-:W3:Y:S01]  /*0f30*/  LDC.64 R6, c[0x0][0xb10] ;  /* 0x0002c400ff067b82 */ /* 0x000ee20000000a00 */
[----:B--2---:R-:W-:-:S07]  /*0f40*/  ISETP.NE.AND P2, PT, R10, 0x1, PT ;  /* 0x000000010a00780c */ /* 0x004fce0003f45270 */
[----:B------:R-:W1:Y:S08]  /*0f50*/  LDC R8, c[0x0][0xb20] ;  /* 0x0002c800ff087b82 */ /* 0x000e700000000800 */
[----:B------:R-:W2:Y:S01]  /*0f60*/  LDC.64 R2, c[0x0][0xb28] ;  /* 0x0002ca00ff027b82 */ /* 0x000ea20000000a00 */
[----:B----4-:R-:W-:-:S04]  /*0f70*/  IMAD.HI.U32 R13, R12, R5, RZ ;  /* 0x000000050c0d7227 */ /* 0x010fc800078e00ff */
[----:B------:R-:W-:-:S04]  /*0f80*/  IMAD.HI.U32 R5, R20, R5, RZ ;  /* 0x0000000514057227 */ /* 0x000fc800078e00ff */
[----:B---3--:R-:W-:-:S04]  /*0f90*/  IMAD.HI.U32 R14, R11, R6, RZ ;  /* 0x000000060b0e7227 */ /* 0x008fc800078e00ff */
[C---:B------:R-:W-:Y:S01]  /*0fa0*/  IMAD.HI.U32 R16, R21.reuse, R6, RZ ;  /* 0x0000000615107227 */ /* 0x040fe200078e00ff */
[-C--:B------:R-:W-:Y:S02]  /*0fb0*/  @P2 SHF.R.U32.HI R11, RZ, R7.reuse, R14 ;  /* 0x00000007ff0b2219 */ /* 0x080fe4000001160e */
[-C--:B-1----:R-:W-:Y:S02]  /*0fc0*/  @P1 SHF.R.U32.HI R12, RZ, R8.reuse, R13 ;  /* 0x00000008ff0c1219 */ /* 0x082fe4000001160d */
[----:B------:R-:W-:Y:S02]  /*0fd0*/  SHF.R.U32.HI R5, RZ, R8, R5 ;  /* 0x00000008ff057219 */ /* 0x000fe40000011605 */
[----:B------:R-:W-:Y:S02]  /*0fe0*/  SHF.R.U32.HI R16, RZ, R7, R16 ;  /* 0x00000007ff107219 */ /* 0x000fe40000011610 */
[----:B------:R-:W-:Y:S01]  /*0ff0*/  SEL R5, R20, R5, !P1 ;  /* 0x0000000514057207 */ /* 0x000fe20004800000 */
[----:B--2---:R-:W-:Y:S01]  /*1000*/  IMAD.HI.U32 R14, R12, R2, RZ ;  /* 0x000000020c0e7227 */ /* 0x004fe200078e00ff */
[----:B------:R-:W-:-:S02]  /*1010*/  SEL R7, R21, R16, !P2 ;  /* 0x0000001015077207 */ /* 0x000fc40005000000 */
[----:B------:R-:W-:Y:S01]  /*1020*/  IADD3 R13, PT, PT, -R5, RZ, RZ ;  /* 0x000000ff050d7210 */ /* 0x000fe20007ffe1ff */
[----:B------:R-:W-:Y:S01]  /*1030*/  IMAD.HI.U32 R6, R11, R2, RZ ;  /* 0x000000020b067227 */ /* 0x000fe200078e00ff */
[----:B------:R-:W-:-:S03]  /*1040*/  @P0 SHF.R.U32.HI R12, RZ, R3, R14 ;  /* 0x00000003ff0c0219 */ /* 0x000fc6000001160e */
[----:B------:R-:W-:Y:S01]  /*1050*/  IMAD R13, R4, R13, R20 ;  /* 0x0000000d040d7224 */ /* 0x000fe200078e0214 */
[----:B------:R-:W-:Y:S01]  /*1060*/  @P0 SHF.R.U32.HI R11, RZ, R3, R6 ;  /* 0x00000003ff0b0219 */ /* 0x000fe20000011606 */
[----:B------:R-:W-:-:S04]  /*1070*/  IMAD R12, R12, R9, RZ ;  /* 0x000000090c0c7224 */ /* 0x000fc800078e02ff */
[----:B------:R-:W-:Y:S01]  /*1080*/  IMAD R6, R11, R9, RZ ;  /* 0x000000090b067224 */ /* 0x000fe200078e02ff */
[----:B------:R-:W-:-:S04]  /*1090*/  ISETP.GE.AND P1, PT, R5, R12, PT ;  /* 0x0000000c0500720c */ /* 0x000fc80003f26270 */
[----:B------:R-:W-:Y:S01]  /*10a0*/  ISETP.GE.OR P1, PT, R7, R6, P1 ;  /* 0x000000060700720c */ /* 0x000fe20000f26670 */
[----:B------:R-:W-:-:S05]  /*10b0*/  IMAD.HI.U32 R6, R5, R2, RZ ;  /* 0x0000000205067227 */ /* 0x000fca00078e00ff */
[----:B------:R-:W-:-:S04]  /*10c0*/  SHF.R.U32.HI R6, RZ, R3, R6 ;  /* 0x00000003ff067219 */ /* 0x000fc80000011606 */
[----:B------:R-:W-:-:S03]  /*10d0*/  SEL R6, R5, R6, !P0 ;  /* 0x0000000605067207 */ /* 0x000fc60004000000 */
[----:B------:R-:W-:Y:S01]  /*10e0*/  @!P1 IMAD.HI.U32 R8, R7, R2, RZ ;  /* 0x0000000207089227 */ /* 0x000fe200078e00ff */
[----:B------:R-:W-:-:S04]  /*10f0*/  IADD3 R2, PT, PT, -R6, RZ, RZ ;  /* 0x000000ff06027210 */ /* 0x000fc80007ffe1ff */
[----:B------:R-:W-:Y:S01]  /*1100*/  @!P1 SHF.R.U32.HI R8, RZ, R3, R8 ;  /* 0x00000003ff089219 */ /* 0x000fe20000011608 */
[----:B------:R-:W-:-:S03]  /*1110*/  IMAD R2, R9, R2, R5 ;  /* 0x0000000209027224 */ /* 0x000fc600078e0205 */
[----:B------:R-:W-:-:S05]  /*1120*/  @!P1 SEL R3, R7, R8, !P0 ;  /* 0x0000000807039207 */ /* 0x000fca0004000000 */
[--C-:B------:R-:W-:Y:S02]  /*1130*/  @!P1 IMAD.IADD R6, R6, 0x1, -R3.reuse ;  /* 0x0000000106069824 */ /* 0x100fe400078e0a03 */
[----:B------:R-:W-:Y:S01]  /*1140*/  @!P1 IMAD R3, R2, R11, R3 ;  /* 0x0000000b02039224 */ /* 0x000fe200078e0203 */
[----:B------:R-:W-:Y:S01]  /*1150*/  IADD3 R2, PT, PT, -R7, RZ, RZ ;  /* 0x000000ff07027210 */ /* 0x000fe20007ffe1ff */
[----:B------:R-:W-:Y:S02]  /*1160*/  @!P1 IMAD R5, R6, R9, R7 ;  /* 0x0000000906059224 */ /* 0x000fe400078e0207 */
[----:B------:R-:W-:Y:S02]  /*1170*/  @!P1 IMAD.MOV.U32 R7, RZ, RZ, R3 ;  /* 0x000000ffff079224 */ /* 0x000fe400078e0003 */
[----:B------:R-:W-:Y:S02]  /*1180*/  IMAD R2, R10, R2, R21 ;  /* 0x000000020a027224 */ /* 0x000fe400078e0215 */
[----:B------:R-:W-:-:S02]  /*1190*/  IMAD R20, R5, R4, R13 ;  /* 0x0000000405147224 */ /* 0x000fc400078e020d */
[----:B------:R-:W-:Y:S02]  /*11a0*/  IMAD R21, R7, R10, R2 ;  /* 0x0000000a07157224 */ /* 0x000fe400078e0202 */
.L_x_15:
[----:B------:R-:W1:Y:S01]  /*11b0*/  LDCU UR4, c[0x0][0xb30] ;  /* 0x00016600ff0477ac */ /* 0x000e620008000800 */
[----:B------:R-:W2:Y:S08]  /*11c0*/  S2UR UR37, SR_CgaCtaId ;  /* 0x00000000002579c3 */ /* 0x000eb00000008800 */
[----:B------:R-:W3:Y:S01]  /*11d0*/  LDC R40, c[0x0][0xb24] ;  /* 0x0002c900ff287b82 */ /* 0x000ee20000000800 */
[----:B-1----:R-:W-:-:S09]  /*11e0*/  UISETP.NE.AND UP1, UPT, UR4, 0x1, UPT ;  /* 0x000000010400788c */ /* 0x002fd2000bf25270 */
[----:B--2---:R-:W-:Y:S05]  /*11f0*/  BRA.U UP1, `(.L_x_16) ;  /* 0x0000000101407547 */ /* 0x004fea000b800000 */
[----:B------:R-:W1:Y:S08]  /*1200*/  LDC.64 R4, c[0x0][0xb10] ;  /* 0x0002c400ff047b82 */ /* 0x000e700000000a00 */
[----:B------:R-:W2:Y:S08]  /*1210*/  LDC.64 R2, c[0x0][0xb18] ;  /* 0x0002c600ff027b82 */ /* 0x000eb00000000a00 */
[----:B------:R-:W4:Y:S08]  /*1220*/  LDC R6, c[0x0][0xb20] ;  /* 0x0002c800ff067b82 */ /* 0x000f300000000800 */
[----:B------:R-:W3:Y:S01]  /*1230*/  LDC R8, c[0x0][0xb0c] ;  /* 0x0002c300ff087b82 */ /* 0x000ee20000000800 */
[----:B-1----:R-:W-:-:S05]  /*1240*/  IMAD.HI.U32 R4, R21, R4, RZ ;  /* 0x0000000415047227 */ /* 0x002fca00078e00ff */
[----:B------:R-:W-:Y:S01]  /*1250*/  SHF.R.U32.HI R4, RZ, R5, R4 ;  /* 0x00000005ff047219 */ /* 0x000fe20000011604 */
[----:B--2---:R-:W-:Y:S01]  /*1260*/  IMAD.HI.U32 R3, R20, R3, RZ ;  /* 0x0000000314037227 */ /* 0x004fe200078e00ff */
[----:B------:R-:W-:-:S04]  /*1270*/  ISETP.NE.AND P0, PT, R2, 0x1, PT ;  /* 0x000000010200780c */ /* 0x000fc80003f05270 */
[----:B----4-:R-:W-:-:S04]  /*1280*/  SHF.R.U32.HI R3, RZ, R6, R3 ;  /* 0x00000006ff037219 */ /* 0x010fc80000011603 */
[----:B------:R-:W-:Y:S02]  /*1290*/  SEL R3, R20, R3, !P0 ;  /* 0x0000000314037207 */ /* 0x000fe40004000000 */
[----:B---3--:R-:W-:-:S04]  /*12a0*/  ISETP.NE.AND P1, PT, R8, 0x1, PT ;  /* 0x000000010800780c */ /* 0x008fc80003f25270 */
[----:B------:R-:W-:-:S05]  /*12b0*/  SEL R4, R21, R4, !P1 ;  /* 0x0000000415047207 */ /* 0x000fca0004800000 */
[----:B------:R-:W-:Y:S02]  /*12c0*/  IMAD.IADD R5, R3, 0x1, -R4 ;  /* 0x0000000103057824 */ /* 0x000fe400078e0a04 */
[----:B------:R-:W-:Y:S02]  /*12d0*/  IMAD.IADD R3, R4, 0x1, -R3 ;  /* 0x0000000104037824 */ /* 0x000fe400078e0a03 */
[----:B------:R-:W-:Y:S02]  /*12e0*/  IMAD R21, R5, R8, R21 ;  /* 0x0000000805157224 */ /* 0x000fe400078e0215 */
[----:B------:R-:W-:-:S07]  /*12f0*/  IMAD R20, R3, R2, R20 ;  /* 0x0000000203147224 */ /* 0x000fce00078e0214 */
.L_x_16:
[----:B------:R-:W-:Y:S01]  /*1300*/  BAR.SYNC.DEFER_BLOCKING 0x0 ;  /* 0x0000000000007b1d */ /* 0x000fe20000010000 */
[----:B------:R-:W-:Y:S01]  /*1310*/  UISETP.NE.AND UP1, UPT, UR8, 0x2, UPT ;  /* 0x000000020800788c */ /* 0x000fe2000bf25270 */
[----:B------:R-:W-:Y:S02]  /*1320*/  ISETP.NE.OR P5, PT, R0, 0x2, !P5 ;  /* 0x000000020000780c */ /* 0x000fe40006fa5670 */
[----:B------:R-:W-:-:S06]  /*1330*/  LOP3.LUT R2, R117, 0x1f, RZ, 0xc0, !PT ;  /* 0x0000001f75027812 */ /* 0x000fcc00078ec0ff */
[----:B------:R-:W-:Y:S05]  /*1340*/  BRA.U UP1, `(.L_x_17) ;  /* 0x00000011013c7547 */ /* 0x000fea000b800000 */
[----:B------:R-:W1:Y:S01]  /*1350*/  LDCU UR13, c[0x0][0x38c] ;  /* 0x00007180ff0d77ac */ /* 0x000e620008000800 */
[----:B------:R-:W2:Y:S01]  /*1360*/  LDC R9, c[0x0][0x370] ;  /* 0x0000dc00ff097b82 */ /* 0x000ea20000000800 */
[----:B------:R-:W-:Y:S01]  /*1370*/  PLOP3.LUT P1, PT, PT, PT, UP2, 0x80, 0x8 ;  /* 0x000000000008781c */ /* 0x000fe20003f2f028 */
[----:B------:R-:W-:Y:S01]  /*1380*/  HFMA2 R12, -RZ, RZ, 0, 0 ;  /* 0x00000000ff0c7431 */ /* 0x000fe200000001ff */
[----:B------:R-:W-:Y:S01]  /*1390*/  ISETP.EQ.OR P4, PT, R2, RZ, P5 ;  /* 0x000000ff0200720c */ /* 0x000fe20002f82670 */
[----:B------:R-:W-:Y:S01]  /*13a0*/  IMAD.MOV.U32 R15, RZ, RZ, 0x1 ;  /* 0x00000001ff0f7424 */ /* 0x000fe200078e00ff */
[----:B------:R-:W-:Y:S01]  /*13b0*/  PLOP3.LUT P1, PT, P1, PT, PT, 0x8, 0x80 ;  /* 0x000000000080781c */ /* 0x000fe20000f2e170 */
[----:B------:R-:W-:Y:S01]  /*13c0*/  IMAD.MOV.U32 R14, RZ, RZ, RZ ;  /* 0x000000ffff0e7224 */ /* 0x000fe200078e00ff */
[----:B------:R-:W-:Y:S01]  /*13d0*/  MOV R8, 0x1 ;  /* 0x0000000100087802 */ /* 0x000fe20000000f00 */
[----:B------:R-:W4:Y:S01]  /*13e0*/  LDC R0, c[0x0][0x374] ;  /* 0x0000dd00ff007b82 */ /* 0x000f220000000800 */
[----:B------:R-:W-:Y:S01]  /*13f0*/  IMAD.MOV.U32 R10, RZ, RZ, RZ ;  /* 0x000000ffff0a7224 */ /* 0x000fe200078e00ff */
[----:B------:R-:W2:Y:S01]  /*1400*/  LDCU.64 UR22, c[0x0][0x348] ;  /* 0x00006900ff1677ac */ /* 0x000ea20008000a00 */
[----:B------:R-:W-:Y:S01]  /*1410*/  UMOV UR6, URZ ;  /* 0x000000ff00067c82 */ /* 0x000fe20008000000 */
[----:B-1----:R-:W-:-:S04]  /*1420*/  UIADD3 UR5, UPT, UPT, UR13, 0x1f, URZ ;  /* 0x0000001f0d057890 */ /* 0x002fc8000fffe0ff */
[----:B------:R-:W-:-:S04]  /*1430*/  USHF.R.S32.HI UR4, URZ, 0x1f, UR5 ;  /* 0x0000001fff047899 */ /* 0x000fc80008011405 */
[----:B------:R-:W-:-:S04]  /*1440*/  ULEA.HI UR4, UR4, UR5, URZ, 0x5 ;  /* 0x0000000504047291 */ /* 0x000fc8000f8f28ff */
[----:B------:R-:W-:Y:S02]  /*1450*/  USHF.R.S32.HI UR15, URZ, 0x5, UR4 ;  /* 0x00000005ff0f7899 */ /* 0x000fe40008011404 */
[----:B------:R-:W-:Y:S02]  /*1460*/  UIADD3 UR4, UPT, UPT, UR13, -0x1, URZ ;  /* 0xffffffff0d047890 */ /* 0x000fe4000fffe0ff */
[----:B------:R-:W-:Y:S02]  /*1470*/  UISETP.LT.U32.AND UP0, UPT, UR15, 0x3, UPT ;  /* 0x000000030f00788c */ /* 0x000fe4000bf01070 */
[----:B------:R-:W-:Y:S02]  /*1480*/  UISETP.GE.U32.AND UP1, UPT, UR4, -0x3f, UPT ;  /* 0xffffffc10400788c */ /* 0x000fe4000bf26070 */
[----:B------:R-:W-:Y:S02]  /*1490*/  USEL UR14, UR15, 0x3, UP0 ;  /* 0x000000030f0e7887 */ /* 0x000fe40008000000 */
[----:B------:R-:W-:-:S02]  /*14a0*/  UIADD3 UR13, UPT, UPT, UR13, 0x3e, URZ ;  /* 0x0000003e0d0d7890 */ /* 0x000fc4000fffe0ff */
[----:B------:R-:W-:Y:S02]  /*14b0*/  UIADD3 UR5, UPT, UPT, UR14, -0x1, URZ ;  /* 0xffffffff0e057890 */ /* 0x000fe4000fffe0ff */
[----:B------:R-:W-:-:S03]  /*14c0*/  UIADD3 UR7, UPT, UPT, UR15, -UR14, URZ ;  /* 0x8000000e0f077290 */ /* 0x000fc6000fffe0ff */
[----:B------:R-:W-:-:S04]  /*14d0*/  @UP1 UIADD3 UR5, UPT, UPT, UR14, URZ, URZ ;  /* 0x000000ff0e051290 */ /* 0x000fc8000fffe0ff */
[----:B--2---:R-:W-:-:S12]  /*14e0*/  UIADD3 UR5, UPT, UPT, UR5, 0x1, URZ ;  /* 0x0000000105057890 */ /* 0x004fd8000fffe0ff */
.L_x_35:
[----:B------:R-:W-:Y:S01]  /*14f0*/  UISETP.NE.AND UP0, UPT, UR37, URZ, UPT ;  /* 0x000000ff2500728c */ /* 0x000fe2000bf05270 */
[----:B------:R-:W1:Y:S08]  /*1500*/  S2UR UR37, SR_CgaCtaId ;  /* 0x00000000002579c3 */ /* 0x000e700000008800 */
[----:B------:R-:W-:Y:S05]  /*1510*/  BRA.U UP0, `(.L_x_18) ;  /* 0x0000000100347547 */ /* 0x000fea000b800000 */
[----:B------:R-:W2:Y:S01]  /*1520*/  S2R R2, SR_CgaCtaId ;  /* 0x0000000000027919 */ /* 0x000ea20000008800 */
[----:B------:R-:W-:-:S04]  /*1530*/  MOV R3, 0x400 ;  /* 0x0000040000037802 */ /* 0x000fc80000000f00 */
[----:B--2---:R-:W-:Y:S02]  /*1540*/  LEA R3, R2, R3, 0x18 ;  /* 0x0000000302037211 */ /* 0x004fe400078ec0ff */
[----:B------:R-:W-:-:S03]  /*1550*/  SHF.L.U32 R2, R8, 0x1f, RZ ;  /* 0x0000001f08027819 */ /* 0x000fc600000006ff */
[----:B------:R-:W-:-:S04]  /*1560*/  IMAD R3, R10, 0x8, R3 ;  /* 0x000000080a037824 */ /* 0x000fc800078e0203 */
[----:B------:R-:W2:Y:S02]  /*1570*/  SYNCS.PHASECHK.TRANS64.TRYWAIT P0, [R3+URZ+0xd0], R2 ;  /* 0x0000d002030075a7 */ /* 0x000ea400080011ff */
[----:B--2---:R-:W-:Y:S05]  /*1580*/  @!P0 BRA `(.L_x_19) ;  /* 0x000000bc00688947 */ /* 0x004fea0003800000 */
.L_x_164:
[----:B------:R-:W-:Y:S01]  /*1590*/  VIADD R10, R10, 0x1 ;  /* 0x000000010a0a7836 */ /* 0x000fe20000000000 */
[----:B------:R2:W-:Y:S04]  /*15a0*/  SYNCS.ARRIVE.TRANS64.A1T0 RZ, [R3+URZ+0xc0], RZ ;  /* 0x0000c0ff03ff79a7 */ /* 0x0005e800081000ff */
[----:B------:R-:W-:-:S04]  /*15b0*/  ISETP.NE.AND P0, PT, R10, 0x2, PT ;  /* 0x000000020a00780c */ /* 0x000fc80003f05270 */
[----:B------:R-:W-:Y:S02]  /*15c0*/  SEL R10, R10, RZ, P0 ;  /* 0x000000ff0a0a7207 */ /* 0x000fe40000000000 */
[----:B--2---:R-:W-:-:S04]  /*15d0*/  SEL R3, RZ, 0x1, P0 ;  /* 0x00000001ff037807 */ /* 0x004fc80000000000 */
[----:B------:R-:W-:-:S07]  /*15e0*/  LOP3.LUT R8, R8, R3, RZ, 0x3c, !PT ;  /* 0x0000000308087212 */ /* 0x000fce00078e3cff */
.L_x_18:
[----:B------:R-:W-:Y:S01]  /*15f0*/  UMOV UR4, 0x400 ;  /* 0x0000040000047882 */ /* 0x000fe20000000000 */
[----:B------:R-:W-:Y:S01]  /*1600*/  SHF.L.U32 R2, R15, 0x1f, RZ ;  /* 0x0000001f0f027819 */ /* 0x000fe200000006ff */
[----:B-1----:R-:W-:Y:S01]  /*1610*/  ULEA UR4, UR37, UR4, 0x18 ;  /* 0x0000000425047291 */ /* 0x002fe2000f8ec0ff */
[----:B------:R-:W-:Y:S01]  /*1620*/  R2UR UR35, R21 ;  /* 0x00000000152372ca */ /* 0x000fe200000e0000 */
[----:B------:R-:W-:Y:S01]  /*1630*/  UISETP.GE.U32.AND UP0, UPT, UR13, 0x3f, UPT ;  /* 0x0000003f0d00788c */ /* 0x000fe2000bf06070 */
[----:B------:R-:W-:Y:S01]  /*1640*/  R2UR UR11, R20 ;  /* 0x00000000140b72ca */ /* 0x000fe200000e0000 */
[----:B------:R-:W-:Y:S01]  /*1650*/  ULEA UR8, UR6, UR4, 0x3 ;  /* 0x0000000406087291 */ /* 0x000fe2000f8e18ff */
[----:B------:R-:W-:-:S08]  /*1660*/  UMOV UR24, URZ ;  /* 0x000000ff00187c82 */ /* 0x000fd00008000000 */
[----:B------:R1:W2:Y:S01]  /*1670*/  SYNCS.PHASECHK.TRANS64.TRYWAIT P0, [UR8+0x18], R2 ;  /* 0x00001802ff0075a7 */ /* 0x0002a20008001108 */
[----:B------:R-:W-:Y:S02]  /*1680*/  USHF.L.U32 UR35, UR35, 0x7, URZ ;  /* 0x0000000723237899 */ /* 0x000fe400080006ff */
[----:B------:R-:W-:Y:S01]  /*1690*/  USHF.L.U32 UR11, UR11, 0x8, URZ ;  /* 0x000000080b0b7899 */ /* 0x000fe200080006ff */
[----:B------:R-:W-:Y:S11]  /*16a0*/  BRA.U !UP0, `(.L_x_20) ;  /* 0x0000000108a87547 */ /* 0x000ff6000b800000 */
[----:B------:R-:W-:Y:S01]  /*16b0*/  UMOV UR16, URZ ;  /* 0x000000ff00107c82 */ /* 0x000fe20008000000 */
[----:B------:R-:W-:-:S05]  /*16c0*/  UMOV UR17, UR6 ;  /* 0x0000000600117c82 */ /* 0x000fca0008000000 */
.L_x_25:
[----:B-1----:R-:W-:Y:S01]  /*16d0*/  ULEA UR33, UR17, UR4, 0x3 ;  /* 0x0000000411217291 */ /* 0x002fe2000f8e18ff */
[----:B--2---:R-:W-:Y:S01]  /*16e0*/  @!P5 MOV R3, 0xc000 ;  /* 0x0000c0000003d802 */ /* 0x004fe20000000f00 */
[----:B--2---:R-:W-:Y:S10]  /*16f0*/  @P0 BRA `(.L_x_21) ;  /* 0x00000000000c0947 */ /* 0x004ff40003800000 */
[----:B------:R-:W-:-:S04]  /*1700*/  SHF.L.U32 R5, R15, 0x1f, RZ ;  /* 0x0000001f0f057819 */ /* 0x000fc800000006ff */
[----:B------:R-:W2:Y:S02]  /*1710*/  SYNCS.PHASECHK.TRANS64.TRYWAIT P0, [UR33+0x18], R5 ;  /* 0x00001805ff0075a7 */ /* 0x000ea40008001121 */
[----:B--2---:R-:W-:Y:S05]  /*1720*/  @!P0 BRA `(.L_x_22) ;  /* 0x000000bc00148947 */ /* 0x004fea0003800000 */
.L_x_21:
[----:B------:R2:W-:Y:S01]  /*1730*/  @!P5 SYNCS.ARRIVE.TRANS64 RZ, [UR33], R3 ;  /* 0x00000003ffffd9a7 */ /* 0x0005e20008000021 */
[----:B------:R-:W-:Y:S04]  /*1740*/  BSSY.RECONVERGENT B0, `(.L_x_23) ;  /* 0x0000003000007945 */ /* 0x000fe80003800200 */
[----:B------:R-:W-:Y:S05]  /*1750*/  @P4 BRA `(.L_x_24) ;  /* 0x0000000000044947 */ /* 0x000fea0003800000 */
[----:B------:R-:W-:Y:S05]  /*1760*/  BPT.TRAP 0x1 ;  /* 0x000000040000795c */ /* 0x000fea0000300000 */
.L_x_24:
[----:B------:R-:W-:Y:S05]  /*1770*/  BSYNC.RECONVERGENT B0 ;  /* 0x0000000000007941 */ /* 0x000fea0003800200 */
.L_x_23:
[----:B------:R-:W-:Y:S02]  /*1780*/  UIADD3 UR6, UPT, UPT, UR17, 0x1, URZ ;  /* 0x0000000111067890 */ /* 0x000fe4000fffe0ff */
[----:B------:R-:W-:Y:S02]  /*1790*/  ULEA UR32, UR17, UR4, 0xe ;  /* 0x0000000411207291 */ /* 0x000fe4000f8e70ff */
[----:B------:R-:W-:Y:S02]  /*17a0*/  UISETP.NE.AND UP0, UPT, UR6, 0x3, UPT ;  /* 0x000000030600788c */ /* 0x000fe4000bf05270 */
[----:B------:R-:W-:Y:S02]  /*17b0*/  UIADD3 UR26, UP1, UPT, UR22, 0x80, URZ ;  /* 0x00000080161a7890 */ /* 0x000fe4000ff3e0ff */
[----:B------:R-:W-:Y:S02]  /*17c0*/  USEL UR9, URZ, 0x1, UP0 ;  /* 0x00000001ff097887 */ /* 0x000fe40008000000 */
[----:B------:R-:W-:-:S02]  /*17d0*/  USEL UR6, UR6, URZ, UP0 ;  /* 0x000000ff06067287 */ /* 0x000fc40008000000 */
[----:B------:R-:W-:Y:S02]  /*17e0*/  UIADD3 UR20, UP0, UPT, UR22, 0x180, URZ ;  /* 0x0000018016147890 */ /* 0x000fe4000ff1e0ff */
[----:B------:R-:W-:Y:S01]  /*17f0*/  ULEA UR8, UR6, UR4, 0x3 ;  /* 0x0000000406087291 */ /* 0x000fe2000f8e18ff */
[----:B------:R-:W-:Y:S01]  /*1800*/  LOP3.LUT R15, R15, UR9, RZ, 0x3c, !PT ;  /* 0x000000090f0f7c12 */ /* 0x000fe2000f8e3cff */
[----:B------:R-:W-:Y:S02]  /*1810*/  USHF.L.U32 UR34, UR16, 0x5, URZ ;  /* 0x0000000510227899 */ /* 0x000fe400080006ff */
[----:B------:R-:W-:Y:S01]  /*1820*/  UIADD3.X UR27, UPT, UPT, URZ, UR23, URZ, UP1, !UPT ;  /* 0x00000017ff1b7290 */ /* 0x000fe20008ffe4ff */
[----:B-1----:R-:W-:Y:S01]  /*1830*/  SHF.L.U32 R2, R15, 0x1f, RZ ;  /* 0x0000001f0f027819 */ /* 0x002fe200000006ff */
[----:B------:R-:W-:Y:S02]  /*1840*/  UIADD3 UR32, UPT, UPT, UR32, 0x10800, URZ ;  /* 0x0001080020207890 */ /* 0x000fe4000fffe0ff */
[----:B------:R-:W-:Y:S01]  /*1850*/  UIADD3.X UR21, UPT, UPT, URZ, UR23, URZ, UP0, !UPT ;  /* 0x00000017ff157290 */ /* 0x000fe200087fe4ff */
[----:B------:R1:W1:Y:S01]  /*1860*/  SYNCS.PHASECHK.TRANS64.TRYWAIT P0, [UR8+0x18], R2 ;  /* 0x00001802ff0075a7 */ /* 0x0002620008001108 */
[----:B------:R-:W-:Y:S01]  /*1870*/  ULEA UR8, UR17, UR4, 0xf ;  /* 0x0000000411087291 */ /* 0x000fe2000f8e78ff */
[----:B------:R-:W-:Y:S01]  /*1880*/  UMOV UR18, 0x0 ;  /* 0x0000000000127882 */ /* 0x000fe20000000000 */
[----:B------:R-:W-:-:S02]  /*1890*/  UMOV UR19, 0x10000000 ;  /* 0x1000000000137882 */ /* 0x000fc40000000000 */
[----:B------:R-:W-:Y:S01]  /*18a0*/  UIADD3 UR8, UPT, UPT, UR8, 0x1c800, URZ ;  /* 0x0001c80008087890 */ /* 0x000fe2000fffe0ff */
[----:B------:R1:W-:Y:S01]  /*18b0*/  UTMALDG.3D [UR32], [UR26], desc[UR18] ;  /* 0x000012201a0075b4 */ /* 0x0003e20008011000 */
[----:B------:R-:W-:Y:S01]  /*18c0*/  UMOV UR12, UR36 ;  /* 0x00000024000c7c82 */ /* 0x000fe20008000000 */
[----:B------:R-:W-:Y:S01]  /*18d0*/  UMOV UR9, UR33 ;  /* 0x0000002100097c82 */ /* 0x000fe20008000000 */
[----:B------:R-:W-:Y:S01]  /*18e0*/  UMOV UR10, UR34 ;  /* 0x00000022000a7c82 */ /* 0x000fe20008000000 */
[----:B------:R-:W-:Y:S01]  /*18f0*/  UIADD3 UR16, UPT, UPT, UR16, 0x1, URZ ;  /* 0x0000000110107890 */ /* 0x000fe2000fffe0ff */
[----:B------:R-:W-:Y:S01]  /*1900*/  UMOV UR24, UR5 ;  /* 0x0000000500187c82 */ /* 0x000fe20008000000 */
[----:B------:R-:W-:Y:S02]  /*1910*/  UMOV UR17, UR6 ;  /* 0x0000000600117c82 */ /* 0x000fe40008000000 */
[----:B------:R1:W-:Y:S01]  /*1920*/  UTMALDG.3D [UR8], [UR20], desc[UR18] ;  /* 0x00001208140075b4 */ /* 0x0003e20008011000 */
[----:B------:R-:W-:-:S09]  /*1930*/  UISETP.NE.AND UP0, UPT, UR16, UR5, UPT ;  /* 0x000000051000728c */ /* 0x000fd2000bf05270 */
[----:B------:R-:W-:Y:S05]  /*1940*/  BRA.U UP0, `(.L_x_25) ;  /* 0xfffffffd00607547 */ /* 0x000fea000b83ffff */
.L_x_20:
[----:B-1----:R-:W-:Y:S01]  /*1950*/  ULEA UR8, UR6, UR4, 0x3 ;  /* 0x0000000406087291 */ /* 0x002fe2000f8e18ff */
[----:B------:R-:W-:Y:S01]  /*1960*/  SHF.L.U32 R2, R15, 0x1f, RZ ;  /* 0x0000001f0f027819 */ /* 0x000fe200000006ff */
[----:B------:R-:W-:Y:S01]  /*1970*/  @!P1 SYNCS.ARRIVE.TRANS64.A1T0 RZ, [UR4+0x78], RZ ;  /* 0x000078ffffff99a7 */ /* 0x000fe20008100004 */
[----:B------:R-:W-:-:S06]  /*1980*/  UISETP.GT.AND UP0, UPT, UR15, UR14, UPT ;  /* 0x0000000e0f00728c */ /* 0x000fcc000bf04270 */
[----:B--2---:R1:W2:Y:S03]  /*1990*/  SYNCS.PHASECHK.TRANS64.TRYWAIT P0, [UR8+0x18], R2 ;  /* 0x00001802ff0075a7 */ /* 0x0042a60008001108 */
[----:B------:R-:W-:Y:S05]  /*19a0*/  BRA.U !UP0, `(.L_x_26) ;  /* 0x0000000108ac7547 */ /* 0x000fea000b800000 */
[----:B------:R-:W-:Y:S01]  /*19b0*/  UIADD3 UR21, UPT, UPT, UR7, UR24, URZ ;  /* 0x0000001807157290 */ /* 0x000fe2000fffe0ff */
[----:B------:R-:W-:-:S11]  /*19c0*/  UMOV UR25, UR6 ;  /* 0x0000000600197c82 */ /* 0x000fd60008000000 */
.L_x_31:
[----:B-1----:R-:W-:Y:S01]  /*19d0*/  ULEA UR17, UR25, UR4, 0x3 ;  /* 0x0000000419117291 */ /* 0x002fe2000f8e18ff */
[----:B--2---:R-:W-:Y:S01]  /*19e0*/  @!P5 MOV R3, 0xc000 ;  /* 0x0000c0000003d802 */ /* 0x004fe20000000f00 */
[----:B--2---:R-:W-:Y:S10]  /*19f0*/  @P0 BRA `(.L_x_27) ;  /* 0x00000000000c0947 */ /* 0x004ff40003800000 */
[----:B------:R-:W-:-:S04]  /*1a00*/  SHF.L.U32 R5, R15, 0x1f, RZ ;  /* 0x0000001f0f057819 */ /* 0x000fc800000006ff */
[----:B------:R-:W2:Y:S02]  /*1a10*/  SYNCS.PHASECHK.TRANS64.TRYWAIT P0, [UR17+0x18], R5 ;  /* 0x00001805ff0075a7 */ /* 0x000ea40008001111 */
[----:B--2---:R-:W-:Y:S05]  /*1a20*/  @!P0 BRA `(.L_x_28) ;  /* 0x000000b8006c8947 */ /* 0x004fea0003800000 */
.L_x_27:
[----:B------:R2:W-:Y:S01]  /*1a30*/  @!P5 SYNCS.ARRIVE.TRANS64 RZ, [UR17], R3 ;  /* 0x00000003ffffd9a7 */ /* 0x0005e20008000011 */
[----:B------:R-:W-:Y:S04]  /*1a40*/  BSSY.RECONVERGENT B0, `(.L_x_29) ;  /* 0x0000003000007945 */ /* 0x000fe80003800200 */
[----:B------:R-:W-:Y:S05]  /*1a50*/  @P4 BRA `(.L_x_30) ;  /* 0x0000000000044947 */ /* 0x000fea0003800000 */
[----:B------:R-:W-:Y:S05]  /*1a60*/  BPT.TRAP 0x1 ;  /* 0x000000040000795c */ /* 0x000fea0000300000 */
.L_x_30:
[----:B------:R-:W-:Y:S05]  /*1a70*/  BSYNC.RECONVERGENT B0 ;  /* 0x0000000000007941 */ /* 0x000fea0003800200 */
.L_x_29:
        /* <DEDUP_REMOVED lines=10> */
[----:B------:R-:W-:Y:S01]  /*1b20*/  UIADD3 UR16, UPT, UPT, UR16, 0x10800, URZ ;  /* 0x0001080010107890 */ /* 0x000fe2000fffe0ff */
[----:B-1----:R-:W-:Y:S01]  /*1b30*/  SHF.L.U32 R2, R15, 0x1f, RZ ;  /* 0x0000001f0f027819 */ /* 0x002fe200000006ff */
[----:B------:R-:W-:Y:S02]  /*1b40*/  UIADD3.X UR31, UPT, UPT, URZ, UR23, URZ, UP1, !UPT ;  /* 0x00000017ff1f7290 */ /* 0x000fe40008ffe4ff */
[----:B------:R-:W-:Y:S01]  /*1b50*/  UIADD3.X UR29, UPT, UPT, URZ, UR23, URZ, UP0, !UPT ;  /* 0x00000017ff1d7290 */ /* 0x000fe200087fe4ff */
[----:B------:R1:W1:Y:S01]  /*1b60*/  SYNCS.PHASECHK.TRANS64.TRYWAIT P0, [UR8+0x18], R2 ;  /* 0x00001802ff0075a7 */ /* 0x0002620008001108 */
[----:B------:R-:W-:Y:S01]  /*1b70*/  ULEA UR8, UR25, UR4, 0xf ;  /* 0x0000000419087291 */ /* 0x000fe2000f8e78ff */
[----:B------:R-:W-:Y:S01]  /*1b80*/  UMOV UR26, 0x0 ;  /* 0x00000000001a7882 */ /* 0x000fe20000000000 */
[----:B------:R-:W-:-:S02]  /*1b90*/  UMOV UR27, 0x10000000 ;  /* 0x10000000001b7882 */ /* 0x000fc40000000000 */
[----:B------:R-:W-:Y:S01]  /*1ba0*/  UIADD3 UR8, UPT, UPT, UR8, 0x1c800, URZ ;  /* 0x0001c80008087890 */ /* 0x000fe2000fffe0ff */
[----:B------:R-:W-:Y:S01]  /*1bb0*/  UMOV UR19, UR35 ;  /* 0x0000002300137c82 */ /* 0x000fe20008000000 */
[----:B------:R-:W-:Y:S01]  /*1bc0*/  UMOV UR20, UR36 ;  /* 0x0000002400147c82 */ /* 0x000fe20008000000 */
[----:B------:R-:W-:Y:S01]  /*1bd0*/  UMOV UR12, UR36 ;  /* 0x00000024000c7c82 */ /* 0x000fe20008000000 */
[----:B------:R-:W-:Y:S01]  /*1be0*/  UMOV UR9, UR17 ;  /* 0x0000001100097c82 */ /* 0x000fe20008000000 */
[----:B------:R-:W-:Y:S01]  /*1bf0*/  UMOV UR10, UR18 ;  /* 0x00000012000a7c82 */ /* 0x000fe20008000000 */
[----:B------:R1:W-:Y:S01]  /*1c00*/  UTMALDG.3D [UR16], [UR30], desc[UR26] ;  /* 0x00001a101e0075b4 */ /* 0x0003e20008011000 */
[----:B------:R-:W-:Y:S01]  /*1c10*/  UIADD3 UR24, UPT, UPT, UR24, 0x1, URZ ;  /* 0x0000000118187890 */ /* 0x000fe2000fffe0ff */
[----:B------:R-:W-:-:S03]  /*1c20*/  UMOV UR25, UR6 ;  /* 0x0000000600197c82 */ /* 0x000fc60008000000 */
[----:B------:R-:W-:Y:S01]  /*1c30*/  UISETP.NE.AND UP0, UPT, UR24, UR21, UPT ;  /* 0x000000151800728c */ /* 0x000fe2000bf05270 */
[----:B------:R1:W-:Y:S08]  /*1c40*/  UTMALDG.3D [UR8], [UR28], desc[UR26] ;  /* 0x00001a081c0075b4 */ /* 0x0003f00008011000 */
[----:B------:R-:W-:Y:S05]  /*1c50*/  BRA.U UP0, `(.L_x_31) ;  /* 0xfffffffd005c7547 */ /* 0x000fea000b83ffff */
.L_x_26:
[----:B-1----:R-:W-:Y:S01]  /*1c60*/  LEA R2, R14, UR4, 0x3 ;  /* 0x000000040e027c11 */ /* 0x002fe2000f8e18ff */
[----:B------:R-:W-:Y:S01]  /*1c70*/  NOP ;  /* 0x0000000000007918 */ /* 0x000fe20000000000 */
[----:B--2---:R-:W-:Y:S02]  /*1c80*/  SHF.L.U32 R3, R12, 0x1f, RZ ;  /* 0x0000001f0c037819 */ /* 0x004fe400000006ff */
[----:B------:R-:W-:Y:S02]  /*1c90*/  LEA R4, R14, UR4, 0x4 ;  /* 0x000000040e047c11 */ /* 0x000fe4000f8e20ff */
[----:B------:R-:W1:Y:S02]  /*1ca0*/  SYNCS.PHASECHK.TRANS64.TRYWAIT P0, [R2+URZ+0x80], R3 ;  /* 0x00008003020075a7 */ /* 0x000e6400080011ff */
[----:B-1----:R-:W-:Y:S05]  /*1cb0*/  @!P0 BRA `(.L_x_32) ;  /* 0x000000b400e08947 */ /* 0x002fea0003800000 */
.L_x_167:
[----:B------:R-:W2:Y:S01]  /*1cc0*/  LDS.128 R4, [R4+0xf0] ;  /* 0x0000f00004047984 */ /* 0x000ea20000000c00 */
[----:B---3--:R-:W-:Y:S01]  /*1cd0*/  ISETP.GE.AND P0, PT, R40, 0x1, PT ;  /* 0x000000012800780c */ /* 0x008fe20003f06270 */
[----:B-1----:R-:W-:Y:S01]  /*1ce0*/  VIADD R2, R2, 0x90 ;  /* 0x0000009002027836 */ /* 0x002fe20000000000 */
[----:B------:R-:W-:Y:S01]  /*1cf0*/  @!PT LDS RZ, [RZ] ;  /* 0x00000000fffff984 */ /* 0x000fe20000000800 */
[----:B------:R-:W-:Y:S01]  /*1d00*/  @!PT LDS RZ, [RZ] ;  /* 0x00000000fffff984 */ /* 0x000fe20000000800 */
[----:B------:R-:W-:Y:S01]  /*1d10*/  @!PT LDS RZ, [RZ] ;  /* 0x00000000fffff984 */ /* 0x000fe20000000800 */
[----:B------:R-:W-:Y:S01]  /*1d20*/  @!PT LDS RZ, [RZ] ;  /* 0x00000000fffff984 */ /* 0x000fe20000000800 */
[----:B------:R1:W-:Y:S06]  /*1d30*/  MEMBAR.ALL.CTA ;  /* 0x0000000000007992 */ /* 0x0003ec0000008000 */
[----:B-1----:R-:W1:Y:S01]  /*1d40*/  FENCE.VIEW.ASYNC.S ;  /* 0x00000000000073c6 */ /* 0x002e620000000000 */
[----:B------:R-:W-:-:S04]  /*1d50*/  PRMT R2, RZ, 0x654, R2 ;  /* 0x00000654ff027816 */ /* 0x000fc80000000002 */
[----:B-1----:R1:W-:Y:S01]  /*1d60*/  SYNCS.ARRIVE.TRANS64.RED.A1T0 RZ, [R2+URZ], RZ ;  /* 0x000000ff02ff79a7 */ /* 0x0023e200081004ff */
[----:B--2---:R-:W-:-:S13]  /*1d70*/  LOP3.LUT P2, RZ, R6, 0x1, RZ, 0xc0, !PT ;  /* 0x0000000106ff7812 */ /* 0x004fda000784c0ff */
[----:B------:R-:W-:Y:S01]  /*1d80*/  @P2 SHF.R.U32.HI R3, RZ, 0x10, R5 ;  /* 0x00000010ff032819 */ /* 0x000fe20000011605 */
[----:B------:R-:W-:Y:S01]  /*1d90*/  VOTEU.ANY UP0, P2 ;  /* 0x0000000000ff7886 */ /* 0x000fe20001000100 */
[----:B------:R-:W-:Y:S02]  /*1da0*/  @P2 MOV R13, R4 ;  /* 0x00000004000d2202 */ /* 0x000fe40000000f00 */
[----:B------:R-:W-:Y:S02]  /*1db0*/  @P2 R2UR.BROADCAST UR8, R3 ;  /* 0x00000000030822ca */ /* 0x000fe400008e0000 */
[----:B------:R-:W-:-:S11]  /*1dc0*/  @P2 LOP3.LUT R11, R5, 0xffff, RZ, 0xc0, !PT ;  /* 0x0000ffff050b2812 */ /* 0x000fd600078ec0ff */
[----:B------:R-:W-:Y:S01]  /*1dd0*/  @UP0 UMOV UR36, UR8 ;  /* 0x0000000800240c82 */ /* 0x000fe20008000000 */
[----:B-1----:R-:W-:Y:S05]  /*1de0*/  @!P0 BRA `(.L_x_33) ;  /* 0x0000000000b88947 */ /* 0x002fea0003800000 */
[----:B------:R-:W4:Y:S01]  /*1df0*/  LDC.64 R4, c[0x0][0xb18] ;  /* 0x0002c600ff047b82 */ /* 0x000f220000000a00 */
[----:B------:R-:W-:-:S07]  /*1e00*/  ISETP.NE.AND P3, PT, R40, 0x1, PT ;  /* 0x000000012800780c */ /* 0x000fce0003f65270 */
[----:B------:R-:W1:Y:S08]  /*1e10*/  LDC.64 R6, c[0x0][0xb10] ;  /* 0x0002c400ff067b82 */ /* 0x000e700000000a00 */
[----:B------:R-:W2:Y:S08]  /*1e20*/  LDC R16, c[0x0][0xb20] ;  /* 0x0002c800ff107b82 */ /* 0x000eb00000000800 */
[----:B------:R-:W3:Y:S01]  /*1e30*/  LDC R18, c[0x0][0xb0c] ;  /* 0x0002c300ff127b82 */ /* 0x000ee20000000800 */
[----:B----4-:R-:W-:Y:S01]  /*1e40*/  IMAD.HI.U32 R17, R0, R5, RZ ;  /* 0x0000000500117227 */ /* 0x010fe200078e00ff */
[----:B------:R-:W-:-:S03]  /*1e50*/  ISETP.NE.AND P0, PT, R4, 0x1, PT ;  /* 0x000000010400780c */ /* 0x000fc60003f05270 */
[----:B------:R-:W-:-:S03]  /*1e60*/  IMAD.HI.U32 R5, R11, R5, RZ ;  /* 0x000000050b057227 */ /* 0x000fc600078e00ff */
[----:B------:R-:W4:Y:S01]  /*1e70*/  LDC.64 R2, c[0x0][0xb28] ;  /* 0x0002ca00ff027b82 */ /* 0x000f220000000a00 */
[----:B-1----:R-:W-:-:S04]  /*1e80*/  IMAD.HI.U32 R20, R9, R6, RZ ;  /* 0x0000000609147227 */ /* 0x002fc800078e00ff */
[----:B------:R-:W-:Y:S01]  /*1e90*/  IMAD.HI.U32 R22, R13, R6, RZ ;  /* 0x000000060d167227 */ /* 0x000fe200078e00ff */
[----:B------:R-:W-:Y:S02]  /*1ea0*/  SHF.R.U32.HI R20, RZ, R7, R20 ;  /* 0x00000007ff147219 */ /* 0x000fe40000011614 */
[-C--:B--2---:R-:W-:Y:S02]  /*1eb0*/  SHF.R.U32.HI R17, RZ, R16.reuse, R17 ;  /* 0x00000010ff117219 */ /* 0x084fe40000011611 */
[----:B------:R-:W-:Y:S02]  /*1ec0*/  SHF.R.U32.HI R16, RZ, R16, R5 ;  /* 0x00000010ff107219 */ /* 0x000fe40000011605 */
[----:B------:R-:W-:Y:S02]  /*1ed0*/  SEL R17, R0, R17, !P0 ;  /* 0x0000001100117207 */ /* 0x000fe40004000000 */
[----:B------:R-:W-:Y:S02]  /*1ee0*/  SHF.R.U32.HI R22, RZ, R7, R22 ;  /* 0x00000007ff167219 */ /* 0x000fe40000011616 */
[----:B---3--:R-:W-:-:S02]  /*1ef0*/  ISETP.NE.AND P1, PT, R18, 0x1, PT ;  /* 0x000000011200780c */ /* 0x008fc40003f25270 */
[----:B------:R-:W-:Y:S02]  /*1f00*/  SEL R5, R11, R16, !P0 ;  /* 0x000000100b057207 */ /* 0x000fe40004000000 */
[----:B------:R-:W-:Y:S02]  /*1f10*/  SEL R19, R9, R20, !P1 ;  /* 0x0000001409137207 */ /* 0x000fe40004800000 */
[----:B------:R-:W-:Y:S01]  /*1f20*/  SEL R7, R13, R22, !P1 ;  /* 0x000000160d077207 */ /* 0x000fe20004800000 */
[----:B----4-:R-:W-:-:S04]  /*1f30*/  IMAD.HI.U32 R20, R17, R2, RZ ;  /* 0x0000000211147227 */ /* 0x010fc800078e00ff */
[----:B------:R-:W-:Y:S01]  /*1f40*/  IMAD.HI.U32 R6, R19, R2, RZ ;  /* 0x0000000213067227 */ /* 0x000fe200078e00ff */
[----:B------:R-:W-:-:S04]  /*1f50*/  @P3 SHF.R.U32.HI R17, RZ, R3, R20 ;  /* 0x00000003ff113219 */ /* 0x000fc80000011614 */
        /* <DEDUP_REMOVED lines=8> */
[----:B------:R-:W-:-:S04]  /*1fe0*/  @!P0 IMAD.HI.U32 R16, R7, R2, RZ ;  /* 0x0000000207108227 */ /* 0x000fc800078e00ff */
[----:B------:R-:W-:Y:S01]  /*1ff0*/  IMAD.MOV R2, RZ, RZ, -R6 ;  /* 0x000000ffff027224 */ /* 0x000fe200078e0a06 */
[----:B------:R-:W-:-:S03]  /*2000*/  @!P0 SHF.R.U32.HI R16, RZ, R3, R16 ;  /* 0x00000003ff108219 */ /* 0x000fc60000011610 */
[----:B------:R-:W-:Y:S01]  /*2010*/  IMAD R2, R40, R2, R5 ;  /* 0x0000000228027224 */ /* 0x000fe200078e0205 */
[----:B------:R-:W-:Y:S02]  /*2020*/  @!P0 SEL R3, R7, R16, !P3 ;  /* 0x0000001007038207 */ /* 0x000fe40005800000 */
[----:B------:R-:W-:-:S03]  /*2030*/  IADD3 R16, PT, PT, -R5, RZ, RZ ;  /* 0x000000ff05107210 */ /* 0x000fc60007ffe1ff */
[--C-:B------:R-:W-:Y:S02]  /*2040*/  @!P0 IMAD.IADD R6, R6, 0x1, -R3.reuse ;  /* 0x0000000106068824 */ /* 0x100fe400078e0a03 */
[----:B------:R-:W-:Y:S01]  /*2050*/  @!P0 IMAD R3, R2, R19, R3 ;  /* 0x0000001302038224 */ /* 0x000fe200078e0203 */
[----:B------:R-:W-:Y:S01]  /*2060*/  IADD3 R2, PT, PT, -R7, RZ, RZ ;  /* 0x000000ff07027210 */ /* 0x000fe20007ffe1ff */
[----:B------:R-:W-:Y:S02]  /*2070*/  @!P0 IMAD R5, R40, R6, R7 ;  /* 0x0000000628058224 */ /* 0x000fe400078e0207 */
[----:B------:R-:W-:Y:S02]  /*2080*/  IMAD R11, R4, R16, R11 ;  /* 0x00000010040b7224 */ /* 0x000fe400078e020b */
[----:B------:R-:W-:Y:S02]  /*2090*/  @!P0 IMAD.MOV.U32 R7, RZ, RZ, R3 ;  /* 0x000000ffff078224 */ /* 0x000fe400078e0003 */
[----:B------:R-:W-:-:S02]  /*20a0*/  IMAD R2, R18, R2, R13 ;  /* 0x0000000212027224 */ /* 0x000fc400078e020d */
[----:B------:R-:W-:Y:S02]  /*20b0*/  IMAD R11, R5, R4, R11 ;  /* 0x00000004050b7224 */ /* 0x000fe400078e020b */
[----:B------:R-:W-:Y:S02]  /*20c0*/  IMAD R13, R7, R18, R2 ;  /* 0x00000012070d7224 */ /* 0x000fe400078e0202 */
.L_x_33:
[----:B------:R-:W1:Y:S02]  /*20d0*/  LDCU UR8, c[0x0][0xb30] ;  /* 0x00016600ff0877ac */ /* 0x000e640008000800 */
[----:B-1----:R-:W-:-:S09]  /*20e0*/  UISETP.NE.AND UP0, UPT, UR8, 0x1, UPT ;  /* 0x000000010800788c */ /* 0x002fd2000bf05270 */
[----:B------:R-:W-:Y:S05]  /*20f0*/  BRA.U UP0, `(.L_x_34) ;  /* 0x0000000100407547 */ /* 0x000fea000b800000 */
[----:B------:R-:W1:Y:S08]  /*2100*/  LDC.64 R4, c[0x0][0xb10] ;  /* 0x0002c400ff047b82 */ /* 0x000e700000000a00 */
[----:B------:R-:W2:Y:S08]  /*2110*/  LDC.64 R2, c[0x0][0xb18] ;  /* 0x0002c600ff027b82 */ /* 0x000eb00000000a00 */
[----:B------:R-:W3:Y:S08]  /*2120*/  LDC R6, c[0x0][0xb20] ;  /* 0x0002c800ff067b82 */ /* 0x000ef00000000800 */
[----:B------:R-:W4:Y:S01]  /*2130*/  LDC R16, c[0x0][0xb0c] ;  /* 0x0002c300ff107b82 */ /* 0x000f220000000800 */
[----:B-1----:R-:W-:-:S05]  /*2140*/  IMAD.HI.U32 R4, R13, R4, RZ ;  /* 0x000000040d047227 */ /* 0x002fca00078e00ff */
[----:B------:R-:W-:Y:S01]  /*2150*/  SHF.R.U32.HI R4, RZ, R5, R4 ;  /* 0x00000005ff047219 */ /* 0x000fe20000011604 */
[----:B--2---:R-:W-:Y:S01]  /*2160*/  IMAD.HI.U32 R3, R11, R3, RZ ;  /* 0x000000030b037227 */ /* 0x004fe200078e00ff */
[----:B------:R-:W-:-:S04]  /*2170*/  ISETP.NE.AND P0, PT, R2, 0x1, PT ;  /* 0x000000010200780c */ /* 0x000fc80003f05270 */
[----:B---3--:R-:W-:-:S04]  /*2180*/  SHF.R.U32.HI R6, RZ, R6, R3 ;  /* 0x00000006ff067219 */ /* 0x008fc80000011603 */
[----:B------:R-:W-:Y:S02]  /*2190*/  SEL R3, R11, R6, !P0 ;  /* 0x000000060b037207 */ /* 0x000fe40004000000 */
[----:B----4-:R-:W-:-:S04]  /*21a0*/  ISETP.NE.AND P1, PT, R16, 0x1, PT ;  /* 0x000000011000780c */ /* 0x010fc80003f25270 */
[----:B------:R-:W-:-:S05]  /*21b0*/  SEL R4, R13, R4, !P1 ;  /* 0x000000040d047207 */ /* 0x000fca0004800000 */
[----:B------:R-:W-:Y:S02]  /*21c0*/  IMAD.IADD R5, R3, 0x1, -R4 ;  /* 0x0000000103057824 */ /* 0x000fe400078e0a04 */
[----:B------:R-:W-:Y:S02]  /*21d0*/  IMAD.IADD R3, R4, 0x1, -R3 ;  /* 0x0000000104037824 */ /* 0x000fe400078e0a03 */
[----:B------:R-:W-:Y:S02]  /*21e0*/  IMAD R13, R5, R16, R13 ;  /* 0x00000010050d7224 */ /* 0x000fe400078e020d */
[----:B------:R-:W-:-:S07]  /*21f0*/  IMAD R11, R3, R2, R11 ;  /* 0x00000002030b7224 */ /* 0x000fce00078e020b */
.L_x_34:
[----:B------:R-:W-:Y:S01]  /*2200*/  VIADD R14, R14, 0x1 ;  /* 0x000000010e0e7836 */ /* 0x000fe20000000000 */
[----:B------:R-:W-:Y:S01]  /*2210*/  PLOP3.LUT P1, PT, PT, PT, PT, 0x80, 0x8 ;  /* 0x000000000008781c */ /* 0x000fe20003f2f070 */
[----:B------:R-:W-:Y:S02]  /*2220*/  IMAD.IADD R21, R13, 0x1, R104 ;  /* 0x000000010d157824 */ /* 0x000fe400078e0268 */
[----:B------:R-:W-:Y:S01]  /*2230*/  IMAD.IADD R20, R11, 0x1, R102 ;  /* 0x000000010b147824 */ /* 0x000fe200078e0266 */
[----:B------:R-:W-:-:S04]  /*2240*/  ISETP.NE.AND P0, PT, R14, 0x2, PT ;  /* 0x000000020e00780c */ /* 0x000fc80003f05270 */
[----:B------:R-:W-:Y:S02]  /*2250*/  SEL R3, RZ, 0x1, P0 ;  /* 0x00000001ff037807 */ /* 0x000fe40000000000 */
[----:B------:R-:W-:Y:S02]  /*2260*/  SEL R14, R14, RZ, P0 ;  /* 0x000000ff0e0e7207 */ /* 0x000fe40000000000 */
[----:B------:R-:W-:Y:S01]  /*2270*/  LOP3.LUT R12, R12, R3, RZ, 0x3c, !PT ;  /* 0x000000030c0c7212 */ /* 0x000fe200078e3cff */
[----:B------:R-:W-:Y:S06]  /*2280*/  @P2 BRA `(.L_x_35) ;  /* 0xfffffff000982947 */ /* 0x000fec000383ffff */
[----:B------:R-:W-:Y:S01]  /*2290*/  UIADD3 UR4, UPT, UPT, UR4, 0x18, URZ ;  /* 0x0000001804047890 */ /* 0x000fe2000fffe0ff */
[----:B------:R-:W-:-:S03]  /*22a0*/  SHF.L.U32 R3, R15, 0x1f, RZ ;  /* 0x0000001f0f037819 */ /* 0x000fc600000006ff */
[----:B------:R-:W-:-:S09]  /*22b0*/  ULEA UR5, UR6, UR4, 0x3 ;  /* 0x0000000406057291 */ /* 0x000fd2000f8e18ff */
[----:B------:R-:W1:Y:S02]  /*22c0*/  SYNCS.PHASECHK.TRANS64.TRYWAIT P0, [UR5], R3 ;  /* 0x00000003ff0075a7 */ /* 0x000e640008001105 */
[----:B-1----:R-:W-:Y:S05]  /*22d0*/  @!P0 BRA `(.L_x_36) ;  /* 0x000000b0006c8947 */ /* 0x002fea0003800000 */
.L_x_169:
[----:B------:R-:W-:-:S04]  /*22e0*/  UIADD3 UR6, UPT, UPT, UR6, 0x1, URZ ;  /* 0x0000000106067890 */ /* 0x000fc8000fffe0ff */
[----:B------:R-:W-:-:S04]  /*22f0*/  UISETP.NE.AND UP0, UPT, UR6, 0x3, UPT ;  /* 0x000000030600788c */ /* 0x000fc8000bf05270 */
[----:B------:R-:W-:Y:S02]  /*2300*/  USEL UR7, URZ, 0x1, UP0 ;  /* 0x00000001ff077887 */ /* 0x000fe40008000000 */
[----:B------:R-:W-:-:S04]  /*2310*/  USEL UR6, UR6, URZ, UP0 ;  /* 0x000000ff06067287 */ /* 0x000fc80008000000 */
[----:B------:R-:W-:Y:S01]  /*2320*/  ULEA UR5, UR6, UR4, 0x3 ;  /* 0x0000000406057291 */ /* 0x000fe2000f8e18ff */
[----:B------:R-:W-:-:S04]  /*2330*/  LOP3.LUT R15, R15, UR7, RZ, 0x3c, !PT ;  /* 0x000000070f0f7c12 */ /* 0x000fc8000f8e3cff */
[----:B-1----:R-:W-:-:S04]  /*2340*/  SHF.L.U32 R3, R15, 0x1f, RZ ;  /* 0x0000001f0f037819 */ /* 0x002fc800000006ff */
[----:B------:R-:W1:Y:S02]  /*2350*/  SYNCS.PHASECHK.TRANS64.TRYWAIT P0, [UR5], R3 ;  /* 0x00000003ff0075a7 */ /* 0x000e640008001105 */
[----:B-1----:R-:W-:Y:S05]  /*2360*/  @!P0 BRA `(.L_x_37) ;  /* 0x000000b000608947 */ /* 0x002fea0003800000 */
.L_x_171:
[----:B------:R-:W-:-:S04]  /*2370*/  UIADD3 UR6, UPT, UPT, UR6, 0x1, URZ ;  /* 0x0000000106067890 */ /* 0x000fc8000fffe0ff */
[----:B------:R-:W-:-:S04]  /*2380*/  UISETP.NE.AND UP0, UPT, UR6, 0x3, UPT ;  /* 0x000000030600788c */ /* 0x000fc8000bf05270 */
[----:B------:R-:W-:Y:S02]  /*2390*/  USEL UR5, URZ, 0x1, UP0 ;  /* 0x00000001ff057887 */ /* 0x000fe40008000000 */
[----:B------:R-:W-:-:S04]  /*23a0*/  USEL UR6, UR6, URZ, UP0 ;  /* 0x000000ff06067287 */ /* 0x000fc80008000000 */
[----:B------:R-:W-:Y:S01]  /*23b0*/  ULEA UR6, UR6, UR4, 0x3 ;  /* 0x0000000406067291 */ /* 0x000fe2000f8e18ff */
[----:B-1----:R-:W-:-:S04]  /*23c0*/  LOP3.LUT R3, R15, UR5, RZ, 0x3c, !PT ;  /* 0x000000050f037c12 */ /* 0x002fc8000f8e3cff */
[----:B------:R-:W-:Y:S01]  /*23d0*/  SHF.L.U32 R3, R3, 0x1f, RZ ;  /* 0x0000001f03037819 */ /* 0x000fe200000006ff */
[----:B----4-:R-:W-:-:S07]  /*23e0*/  IMAD.U32 R0, RZ, RZ, UR6 ;  /* 0x00000006ff007e24 */ /* 0x010fce000f8e00ff */
.L_x_38:
[----:B-1----:R1:W2:Y:S02]  /*23f0*/  SYNCS.PHASECHK.TRANS64.TRYWAIT P0, [R0+URZ], R3 ;  /* 0x00000003000075a7 */ /* 0x0022a400080011ff */
[----:B--2---:R-:W-:Y:S05]  /*2400*/  @!P0 NANOSLEEP.SYNCS 0x989680 ;  /* 0x009896800000895d */ /* 0x004fea0003900000 */
[----:B------:R-:W2:Y:S02]  /*2410*/  @!P0 SYNCS.PHASECHK.TRANS64 P0, [R0+URZ], R3 ;  /* 0x00000003000085a7 */ /* 0x000ea400080010ff */
[----:B--2---:R-:W-:Y:S05]  /*2420*/  @P0 EXIT ;  /* 0x000000000000094d */ /* 0x004fea0003800000 */
[----:B------:R-:W-:Y:S05]  /*2430*/  BRA `(.L_x_38) ;  /* 0xfffffffc00ec7947 */ /* 0x000fea000383ffff */
.L_x_17:
[----:B------:R-:W-:-:S04]  /*2440*/  UISETP.NE.AND UP1, UPT, UR37, URZ, UPT ;  /* 0x000000ff2500728c */ /* 0x000fc8000bf25270 */
[----:B------:R-:W-:-:S09]  /*2450*/  UISETP.NE.OR UP1, UPT, UR8, 0x1, UP1 ;  /* 0x000000010800788c */ /* 0x000fd20008f25670 */
[----:B------:R-:W-:Y:S05]  /*2460*/  BRA.U UP1, `(.L_x_39) ;  /* 0x0000000501487547 */ /* 0x000fea000b800000 */
[----:B------:R-:W-:Y:S01]  /*2470*/  ISETP.NE.AND P2, PT, R2, RZ, PT ;  /* 0x000000ff0200720c */ /* 0x000fe20003f45270 */
[----:B------:R-:W-:Y:S01]  /*2480*/  IMAD.MOV.U32 R12, RZ, RZ, 0x1 ;  /* 0x00000001ff0c7424 */ /* 0x000fe200078e00ff */
[----:B------:R-:W-:Y:S02]  /*2490*/  CS2R R10, SRZ ;  /* 0x00000000000a7805 */ /* 0x000fe4000001ff00 */
[----:B------:R-:W-:Y:S01]  /*24a0*/  CS2R R8, SRZ ;  /* 0x0000000000087805 */ /* 0x000fe2000001ff00 */
[----:B------:R-:W-:Y:S01]  /*24b0*/  UMOV UR4, 0x400 ;  /* 0x0000040000047882 */ /* 0x000fe20000000000 */
[----:B------:R-:W-:Y:S01]  /*24c0*/  UMOV UR6, URZ ;  /* 0x000000ff00067c82 */ /* 0x000fe20008000000 */
[----:B------:R-:W-:-:S12]  /*24d0*/  ULEA UR37, UR37, UR4, 0x18 ;  /* 0x0000000425257291 */ /* 0x000fd8000f8ec0ff */
.L_x_43:
[----:B------:R-:W-:Y:S02]  /*24e0*/  LEA R0, R8, UR37, 0x3 ;  /* 0x0000002508007c11 */ /* 0x000fe4000f8e18ff */
[----:B------:R-:W-:-:S03]  /*24f0*/  SHF.L.U32 R5, R9, 0x1f, RZ ;  /* 0x0000001f09057819 */ /* 0x000fc600000006ff */
[----:B------:R-:W-:Y:S01]  /*2500*/  VIADD R4, R0, 0xd0 ;  /* 0x000000d000047836 */ /* 0x000fe20000000000 */
[----:B------:R-:W1:Y:S02]  /*2510*/  SYNCS.PHASECHK.TRANS64.TRYWAIT P0, [R0+URZ+0xc0], R5 ;  /* 0x0000c005000075a7 */ /* 0x000e6400080011ff */
[----:B-1----:R-:W-:Y:S05]  /*2520*/  @!P0 BRA `(.L_x_40) ;  /* 0x000000b000088947 */ /* 0x002fea0003800000 */
.L_x_172:
[----:B------:R-:W-:Y:S01]  /*2530*/  ULEA UR5, UR6, UR37, 0x3 ;  /* 0x0000002506057291 */ /* 0x000fe2000f8e18ff */
[----:B------:R-:W-:Y:S02]  /*2540*/  PRMT R4, RZ, 0x654, R4 ;  /* 0x00000654ff047816 */ /* 0x000fe40000000004 */
[----:B-1----:R-:W-:Y:S01]  /*2550*/  SHF.L.U32 R5, R12, 0x1f, RZ ;  /* 0x0000001f0c057819 */ /* 0x002fe200000006ff */
[----:B------:R-:W-:Y:S01]  /*2560*/  UIADD3 UR4, UPT, UPT, UR5, 0x80, URZ ;  /* 0x0000008005047890 */ /* 0x000fe2000fffe0ff */
[----:B------:R1:W-:Y:S05]  /*2570*/  SYNCS.ARRIVE.TRANS64.RED.A1T0 RZ, [R4+URZ], RZ ;  /* 0x000000ff04ff79a7 */ /* 0x0003ea00081004ff */
[----:B------:R-:W-:Y:S01]  /*2580*/  IMAD.U32 R7, RZ, RZ, UR4 ;  /* 0x00000004ff077e24 */ /* 0x000fe2000f8e00ff */
[----:B------:R-:W2:Y:S04]  /*2590*/  SYNCS.PHASECHK.TRANS64.TRYWAIT P0, [UR5+0x90], R5 ;  /* 0x00009005ff0075a7 */ /* 0x000ea80008001105 */
[----:B------:R-:W-:Y:S01]  /*25a0*/  PRMT R6, R2, 0x654, R7 ;  /* 0x0000065402067816 */ /* 0x000fe20000000007 */
[----:B-1----:R-:W-:Y:S01]  /*25b0*/  @!P2 IMAD.MOV.U32 R4, RZ, RZ, 0x10 ;  /* 0x00000010ff04a424 */ /* 0x002fe200078e00ff */
[----:B--2---:R-:W-:Y:S06]  /*25c0*/  @!P0 BRA `(.L_x_41) ;  /* 0x000000ac00f48947 */ /* 0x004fec0003800000 */
.L_x_174:
[----:B------:R-:W-:Y:S01]  /*25d0*/  ULEA UR4, UR6, UR37, 0x4 ;  /* 0x0000002506047291 */ /* 0x000fe2000f8e20ff */
[----:B------:R-:W-:Y:S01]  /*25e0*/  SEL R3, R6, R3, !P2 ;  /* 0x0000000306037207 */ /* 0x000fe20005000000 */
[----:B------:R-:W-:Y:S01]  /*25f0*/  UIADD3 UR5, UPT, UPT, UR5, 0x80, URZ ;  /* 0x0000008005057890 */ /* 0x000fe2000fffe0ff */
[----:B-1----:R-:W-:Y:S01]  /*2600*/  LEA R0, R11, UR37, 0x3 ;  /* 0x000000250b007c11 */ /* 0x002fe2000f8e18ff */
[----:B------:R-:W-:Y:S01]  /*2610*/  UIADD3 UR4, UPT, UPT, UR4, 0xf0, URZ ;  /* 0x000000f004047890 */ /* 0x000fe2000fffe0ff */
[----:B------:R-:W-:Y:S01]  /*2620*/  SHF.L.U32 R5, R10, 0x1f, RZ ;  /* 0x0000001f0a057819 */ /* 0x000fe200000006ff */
[----:B------:R1:W-:Y:S01]  /*2630*/  @!P2 SYNCS.ARRIVE.TRANS64.RED RZ, [R3+URZ], R4 ;  /* 0x0000000403ffa9a7 */ /* 0x0003e200080004ff */
[----:B------:R-:W-:Y:S01]  /*2640*/  UIADD3 UR6, UPT, UPT, UR6, 0x1, URZ ;  /* 0x0000000106067890 */ /* 0x000fe2000fffe0ff */
[----:B------:R-:W-:-:S03]  /*2650*/  VIADD R8, R8, 0x1 ;  /* 0x0000000108087836 */ /* 0x000fc60000000000 */
[----:B------:R-:W-:Y:S02]  /*2660*/  UISETP.NE.AND UP0, UPT, UR6, 0x2, UPT ;  /* 0x000000020600788c */ /* 0x000fe4000bf05270 */
[----:B------:R-:W-:Y:S06]  /*2670*/  UGETNEXTWORKID.BROADCAST [UR4], [UR5] ;  /* 0x00000000040073ca */ /* 0x000fec0008000100 */
[----:B------:R-:W-:Y:S01]  /*2680*/  USEL UR4, URZ, 0x1, UP0 ;  /* 0x00000001ff047887 */ /* 0x000fe20008000000 */
[----:B------:R-:W-:Y:S01]  /*2690*/  ISETP.NE.AND P0, PT, R8, 0x2, PT ;  /* 0x000000020800780c */ /* 0x000fe20003f05270 */
[----:B------:R-:W-:Y:S01]  /*26a0*/  USEL UR6, UR6, URZ, UP0 ;  /* 0x000000ff06067287 */ /* 0x000fe20008000000 */
[----:B------:R-:W2:Y:S03]  /*26b0*/  SYNCS.PHASECHK.TRANS64.TRYWAIT P1, [R0+URZ+0x80], R5 ;  /* 0x00008005000075a7 */ /* 0x000ea600080211ff */
[----:B------:R-:W-:Y:S01]  /*26c0*/  LOP3.LUT R12, R12, UR4, RZ, 0x3c, !PT ;  /* 0x000000040c0c7c12 */ /* 0x000fe2000f8e3cff */
[----:B-12---:R-:W-:Y:S07]  /*26d0*/  @!P1 BRA `(.L_x_42) ;  /* 0x000000ac00c89947 */ /* 0x006fee0003800000 */
.L_x_175:
[C---:B------:R-:W-:Y:S01]  /*26e0*/  LEA R4, R11.reuse, UR37, 0x4 ;  /* 0x000000250b047c11 */ /* 0x040fe2000f8e20ff */
[----:B-1----:R-:W-:Y:S01]  /*26f0*/  VIADD R0, R0, 0x90 ;  /* 0x0000009000007836 */ /* 0x002fe20000000000 */
[----:B------:R-:W-:Y:S01]  /*2700*/  SEL R8, R8, RZ, P0 ;  /* 0x000000ff08087207 */ /* 0x000fe20000000000 */
[----:B------:R-:W-:-:S03]  /*2710*/  VIADD R11, R11, 0x1 ;  /* 0x000000010b0b7836 */ /* 0x000fc60000000000 */
[----:B------:R-:W1:Y:S01]  /*2720*/  LDS.128 R4, [R4+0xf0] ;  /* 0x0000f00004047984 */ /* 0x000e620000000c00 */
[----:B------:R-:W-:Y:S02]  /*2730*/  PRMT R0, RZ, 0x654, R0 ;  /* 0x00000654ff007816 */ /* 0x000fe40000000000 */
[C---:B------:R-:W-:Y:S01]  /*2740*/  ISETP.NE.AND P1, PT, R11.reuse, 0x2, PT ;  /* 0x000000020b00780c */ /* 0x040fe20003f25270 */
[----:B------:R-:W-:Y:S01]  /*2750*/  @!PT LDS RZ, [RZ] ;  /* 0x00000000fffff984 */ /* 0x000fe20000000800 */
[----:B------:R-:W-:Y:S01]  /*2760*/  @!PT LDS RZ, [RZ] ;  /* 0x00000000fffff984 */ /* 0x000fe20000000800 */
[----:B------:R-:W-:Y:S01]  /*2770*/  @!PT LDS RZ, [RZ] ;  /* 0x00000000fffff984 */ /* 0x000fe20000000800 */
[----:B------:R-:W-:Y:S01]  /*2780*/  @!PT LDS RZ, [RZ] ;  /* 0x00000000fffff984 */ /* 0x000fe20000000800 */
[----:B------:R2:W-:Y:S06]  /*2790*/  MEMBAR.ALL.CTA ;  /* 0x0000000000007992 */ /* 0x0005ec0000008000 */
[----:B--2---:R-:W2:Y:S01]  /*27a0*/  FENCE.VIEW.ASYNC.S ;  /* 0x00000000000073c6 */ /* 0x004ea20000000000 */
[----:B------:R-:W-:Y:S01]  /*27b0*/  SEL R11, R11, RZ, P1 ;  /* 0x000000ff0b0b7207 */ /* 0x000fe20000800000 */
[----:B--2---:R2:W-:Y:S01]  /*27c0*/  SYNCS.ARRIVE.TRANS64.RED.A1T0 RZ, [R0+URZ], RZ ;  /* 0x000000ff00ff79a7 */ /* 0x0045e200081004ff */
[----:B-1----:R-:W-:-:S02]  /*27d0*/  LOP3.LUT P3, RZ, R6, 0x1, RZ, 0xc0, !PT ;  /* 0x0000000106ff7812 */ /* 0x002fc4000786c0ff */
[----:B------:R-:W-:-:S04]  /*27e0*/  SEL R5, RZ, 0x1, P1 ;  /* 0x00000001ff057807 */ /* 0x000fc80000800000 */
[----:B------:R-:W-:Y:S02]  /*27f0*/  LOP3.LUT R10, R10, R5, RZ, 0x3c, !PT ;  /* 0x000000050a0a7212 */ /* 0x000fe400078e3cff */
[----:B--2---:R-:W-:-:S04]  /*2800*/  SEL R0, RZ, 0x1, P0 ;  /* 0x00000001ff007807 */ /* 0x004fc80000000000 */
[----:B------:R-:W-:Y:S01]  /*2810*/  LOP3.LUT R9, R9, R0, RZ, 0x3c, !PT ;  /* 0x0000000009097212 */ /* 0x000fe200078e3cff */
[----:B------:R-:W-:Y:S06]  /*2820*/  @P3 BRA `(.L_x_43) ;  /* 0xfffffffc002c3947 */ /* 0x000fec000383ffff */
[----:B------:R-:W-:Y:S01]  /*2830*/  ULEA UR5, UR6, UR37, 0x3 ;  /* 0x0000002506057291 */ /* 0x000fe2000f8e18ff */
[----:B------:R-:W-:-:S08]  /*2840*/  SHF.L.U32 R3, R12, 0x1f, RZ ;  /* 0x0000001f0c037819 */ /* 0x000fd000000006ff */
[----:B------:R-:W1:Y:S02]  /*2850*/  SYNCS.PHASECHK.TRANS64 P0, [UR5+0x90], R3 ;  /* 0x00009003ff0075a7 */ /* 0x000e640008001005 */
[----:B-1----:R-:W-:Y:S05]  /*2860*/  @P0 BRA `(.L_x_44) ;  /* 0x0000000000080947 */ /* 0x002fea0003800000 */
[----:B------:R-:W1:Y:S02]  /*2870*/  SYNCS.PHASECHK.TRANS64.TRYWAIT P0, [UR5+0x90], R3 ;  /* 0x00009003ff0075a7 */ /* 0x000e640008001105 */
[----:B-1----:R-:W-:Y:S05]  /*2880*/  @!P0 BRA `(.L_x_45) ;  /* 0x000000ac00708947 */ /* 0x002fea0003800000 */
.L_x_44:
[----:B------:R-:W-:-:S04]  /*2890*/  UIADD3 UR4, UPT, UPT, UR6, 0x1, URZ ;  /* 0x0000000106047890 */ /* 0x000fc8000fffe0ff */
[----:B------:R-:W-:-:S04]  /*28a0*/  UISETP.NE.AND UP0, UPT, UR4, 0x2, UPT ;  /* 0x000000020400788c */ /* 0x000fc8000bf05270 */
[----:B------:R-:W-:Y:S02]  /*28b0*/  USEL UR7, URZ, 0x1, UP0 ;  /* 0x00000001ff077887 */ /* 0x000fe40008000000 */
[----:B------:R-:W-:-:S04]  /*28c0*/  USEL UR4, UR4, URZ, UP0 ;  /* 0x000000ff04047287 */ /* 0x000fc80008000000 */
[----:B------:R-:W-:Y:S01]  /*28d0*/  ULEA UR4, UR4, UR37, 0x3 ;  /* 0x0000002504047291 */ /* 0x000fe2000f8e18ff */
[----:B-1----:R-:W-:-:S04]  /*28e0*/  LOP3.LUT R3, R12, UR7, RZ, 0x3c, !PT ;  /* 0x000000070c037c12 */ /* 0x002fc8000f8e3cff */
[----:B------:R-:W-:-:S04]  /*28f0*/  SHF.L.U32 R0, R3, 0x1f, RZ ;  /* 0x0000001f03007819 */ /* 0x000fc800000006ff */
[----:B------:R-:W1:Y:S02]  /*2900*/  SYNCS.PHASECHK.TRANS64 P0, [UR4+0x90], R0 ;  /* 0x00009000ff0075a7 */ /* 0x000e640008001004 */
[----:B-1----:R-:W-:Y:S05]  /*2910*/  @P0 EXIT ;  /* 0x000000000000094d */ /* 0x002fea0003800000 */
[----:B------:R-:W-:Y:S02]  /*2920*/  SHF.L.U32 R3, R3, 0x1f, RZ ;  /* 0x0000001f03037819 */ /* 0x000fe400000006ff */
[----:B------:R-:W-:-:S07]  /*2930*/  MOV R0, UR4 ;  /* 0x0000000400007c02 */ /* 0x000fce0008000f00 */
.L_x_46:
[----:B-1----:R1:W2:Y:S02]  /*2940*/  SYNCS.PHASECHK.TRANS64.TRYWAIT P0, [R0+URZ+0x90], R3 ;  /* 0x00009003000075a7 */ /* 0x0022a400080011ff */
[----:B--2---:R-:W-:Y:S05]  /*2950*/  @!P0 NANOSLEEP.SYNCS 0x989680 ;  /* 0x009896800000895d */ /* 0x004fea0003900000 */
[----:B------:R-:W2:Y:S02]  /*2960*/  @!P0 SYNCS.PHASECHK.TRANS64 P0, [R0+URZ+0x90], R3 ;  /* 0x00009003000085a7 */ /* 0x000ea400080010ff */
[----:B--2---:R-:W-:Y:S05]  /*2970*/  @P0 EXIT ;  /* 0x000000000000094d */ /* 0x004fea0003800000 */
[----:B------:R-:W-:Y:S05]  /*2980*/  BRA `(.L_x_46) ;  /* 0xfffffffc00ec7947 */ /* 0x000fea000383ffff */
.L_x_39:
[----:B------:R-:W-:-:S09]  /*2990*/  UISETP.NE.AND UP1, UPT, UR8, URZ, UPT ;  /* 0x000000ff0800728c */ /* 0x000fd2000bf25270 */
[----:B------:R-:W-:Y:S05]  /*29a0*/  BRA.U UP1, `(.L_x_47) ;  /* 0x0000000d016c7547 */ /* 0x000fea000b800000 */
[----:B------:R-:W-:Y:S01]  /*29b0*/  UMOV UR4, 0x40 ;  /* 0x0000004000047882 */ /* 0x000fe20000000000 */
[----:B------:R-:W-:Y:S01]  /*29c0*/  NOP ;  /* 0x0000000000007918 */ /* 0x000fe20000000000 */
[----:B------:R-:W-:Y:S01]  /*29d0*/  ULEA UR4, UR37, UR4, 0x18 ;  /* 0x0000000425047291 */ /* 0x000fe2000f8ec0ff */
[----:B------:R-:W-:Y:S02]  /*29e0*/  UMOV UR5, 0x400 ;  /* 0x0000040000057882 */ /* 0x000fe40000000000 */
[----:B------:R-:W-:-:S06]  /*29f0*/  ULEA UR37, UR37, UR5, 0x18 ;  /* 0x0000000525257291 */ /* 0x000fcc000f8ec0ff */
[----:B------:R-:W1:Y:S02]  /*2a00*/  LDS.U8 R0, [UR4+0x1c] ;  /* 0x00001c04ff007984 */ /* 0x000e640008000000 */
[----:B-1----:R-:W-:-:S13]  /*2a10*/  ISETP.NE.AND P0, PT, R0, RZ, PT ;  /* 0x000000ff0000720c */ /* 0x002fda0003f05270 */
[----:B------:R-:W-:Y:S05]  /*2a20*/  @P0 BRA `(.L_x_48) ;  /* 0x0000000000580947 */ /* 0x000fea0003800000 */
[----:B------:R-:W-:-:S13]  /*2a30*/  ELECT P0, URZ, PT ;  /* 0x0000000000ff782f */ /* 0x000fda0003800000 */
[----:B------:R-:W-:Y:S05]  /*2a40*/  @!P0 BRA `(.L_x_49) ;  /* 0x0000000000608947 */ /* 0x000fea0003800000 */
[----:B------:R-:W-:Y:S01]  /*2a50*/  UMOV UR5, 0x10 ;  /* 0x0000001000057882 */ /* 0x000fe20000000000 */
[----:B------:R-:W-:Y:S01]  /*2a60*/  HFMA2 R0, -RZ, RZ, 0, 5.9604644775390625e-08 ;  /* 0x00000001ff007431 */ /* 0x000fe200000001ff */
[----:B------:R-:W-:-:S03]  /*2a70*/  MOV R2, 0xffff ;  /* 0x0000ffff00027802 */ /* 0x000fc60000000f00 */
[----:B------:R-:W-:Y:S04]  /*2a80*/  DEPBAR.LE SB1, 0x36 ;  /* 0x00009d800000791a */ /* 0x000fe80000000000 */
[----:B------:R-:W1:Y:S02]  /*2a90*/  UTCATOMSWS.FIND_AND_SET.ALIGN UP0, UR5, UR5 ;  /* 0x00000005000575e3 */ /* 0x000e640008000800 */
[----:B-1----:R-:W-:Y:S01]  /*2aa0*/  MOV R3, UR5 ;  /* 0x0000000500037c02 */ /* 0x002fe20008000f00 */
[----:B------:R-:W-:Y:S06]  /*2ab0*/  BRA.U UP0, `(.L_x_50) ;  /* 0x0000000100187547 */ /* 0x000fec000b800000 */
.L_x_51:
[----:B------:R-:W-:Y:S05]  /*2ac0*/  NANOSLEEP 0x64 ;  /* 0x000000640000795d */ /* 0x000fea0003800000 */
[----:B------:R-:W-:-:S05]  /*2ad0*/  UMOV UR5, 0x10 ;  /* 0x0000001000057882 */ /* 0x000fca0000000000 */
[----:B------:R-:W-:Y:S04]  /*2ae0*/  DEPBAR.LE SB1, 0x36 ;  /* 0x00009d800000791a */ /* 0x000fe80000000000 */
[----:B------:R-:W1:Y:S02]  /*2af0*/  UTCATOMSWS.FIND_AND_SET.ALIGN UP0, UR5, UR5 ;  /* 0x00000005000575e3 */ /* 0x000e640008000800 */
[----:B-1----:R-:W-:Y:S01]  /*2b00*/  MOV R3, UR5 ;  /* 0x0000000500037c02 */ /* 0x002fe20008000f00 */
[----:B------:R-:W-:Y:S05]  /*2b10*/  BRA.U !UP0, `(.L_x_51) ;  /* 0xfffffffd08e87547 */ /* 0x000fea000b83ffff */
.L_x_50:
[-C--:B------:R-:W-:Y:S02]  /*2b20*/  SHF.L.U32 R2, R2, R3.reuse, RZ ;  /* 0x0000000302027219 */ /* 0x080fe400000006ff */
[----:B------:R-:W-:Y:S01]  /*2b30*/  SHF.L.U32 R0, R0, R3, RZ ;  /* 0x0000000300007219 */ /* 0x000fe200000006ff */
[----:B------:R-:W-:Y:S02]  /*2b40*/  IMAD.SHL.U32 R3, R3, 0x20, RZ ;  /* 0x0000002003037824 */ /* 0x000fe400078e00ff */
[----:B------:R1:W-:Y:S04]  /*2b50*/  ATOMS.OR RZ, [UR4+0x14], R2 ;  /* 0x00001402ffff798c */ /* 0x0003e8000b000004 */
[----:B------:R1:W-:Y:S04]  /*2b60*/  ATOMS.OR RZ, [UR4+0x18], R0 ;  /* 0x00001800ffff798c */ /* 0x0003e8000b000004 */
[----:B------:R1:W-:Y:S01]  /*2b70*/  STS [UR37+0x110], R3 ;  /* 0x00011003ff007988 */ /* 0x0003e20008000825 */
[----:B------:R-:W-:Y:S05]  /*2b80*/  BRA `(.L_x_49) ;  /* 0x0000000000107947 */ /* 0x000fea0003800000 */
.L_x_48:
[----:B------:R-:W-:Y:S02]  /*2b90*/  MOV R0, 0xffffffff ;  /* 0xffffffff00007802 */ /* 0x000fe40000000f00 */
[----:B------:R-:W-:-:S03]  /*2ba0*/  MOV R2, 0x2bd0 ;  /* 0x00002bd000027802 */ /* 0x000fc60000000f00 */
[----:B------:R1:W-:Y:S04]  /*2bb0*/  STS [UR37+0x110], R0 ;  /* 0x00011000ff007988 */ /* 0x0003e80008000825 */
[----:B-1-3-5:R-:W-:Y:S05]  /*2bc0*/  CALL.REL.NOINC `($__internal_1_$__cuda_sm10x_tcgen05_guardrail_trap_phase_invalid_during_alloc) ;  /* 0x000000b400387944 */ /* 0x02afea0003c00000 */
.L_x_49:
[----:B------:R-:W-:Y:S05]  /*2bd0*/  WARPSYNC.ALL ;  /* 0x0000000000007948 */ /* 0x000fea0003800000 */
[----:B------:R-:W2:Y:S01]  /*2be0*/  S2UR UR5, SR_CgaCtaId ;  /* 0x00000000000579c3 */ /* 0x000ea20000008800 */
[----:B------:R-:W-:Y:S01]  /*2bf0*/  UMOV UR4, 0x400 ;  /* 0x0000040000047882 */ /* 0x000fe20000000000 */
[----:B------:R-:W-:-:S06]  /*2c00*/  NOP ;  /* 0x0000000000007918 */ /* 0x000fcc0000000000 */
[----:B------:R-:W-:Y:S06]  /*2c10*/  BAR.ARV 0x6, 0xa0 ;  /* 0x0182800000007b1d */ /* 0x000fec0000002000 */
[----:B------:R-:W4:Y:S01]  /*2c20*/  LDCU UR7, c[0x0][0x38c] ;  /* 0x00007180ff0777ac */ /* 0x000f220008000800 */
[----:B------:R-:W-:Y:S01]  /*2c30*/  IMAD.MOV.U32 R11, RZ, RZ, 0x1 ;  /* 0x00000001ff0b7424 */ /* 0x000fe200078e00ff */
[----:B------:R-:W-:Y:S01]  /*2c40*/  CS2R R8, SRZ ;  /* 0x0000000000087805 */ /* 0x000fe2000001ff00 */
[----:B------:R-:W-:Y:S01]  /*2c50*/  IMAD.MOV.U32 R10, RZ, RZ, RZ ;  /* 0x000000ffff0a7224 */ /* 0x000fe200078e00ff */
[----:B------:R-:W3:Y:S01]  /*2c60*/  LDCU UR6, c[0x0][0x38c] ;  /* 0x00007180ff0677ac */ /* 0x000ee20008000800 */
[----:B------:R-:W-:Y:S01]  /*2c70*/  UMOV UR15, URZ ;  /* 0x000000ff000f7c82 */ /* 0x000fe20008000000 */
[----:B------:R-:W-:Y:S01]  /*2c80*/  UMOV UR14, URZ ;  /* 0x000000ff000e7c82 */ /* 0x000fe20008000000 */
[----:B--2---:R-:W-:Y:S01]  /*2c90*/  ULEA UR5, UR5, UR4, 0x18 ;  /* 0x0000000405057291 */ /* 0x004fe2000f8ec0ff */
[----:B------:R-:W-:Y:S01]  /*2ca0*/  UMOV UR24, 0x0 ;  /* 0x0000000000187882 */ /* 0x000fe20000000000 */
[----:B------:R-:W-:-:S02]  /*2cb0*/  UMOV UR25, 0x8400910 ;  /* 0x0840091000197882 */ /* 0x000fc40000000000 */
[----:B------:R-:W-:Y:S02]  /*2cc0*/  UIADD3 UR10, UPT, UPT, UR5, 0x10800, URZ ;  /* 0x00010800050a7890 */ /* 0x000fe4000fffe0ff */
[----:B------:R-:W-:Y:S02]  /*2cd0*/  UIADD3 UR11, UPT, UPT, UR5, 0x1c800, URZ ;  /* 0x0001c800050b7890 */ /* 0x000fe4000fffe0ff */
[----:B----4-:R-:W-:Y:S01]  /*2ce0*/  UIADD3 UR7, UPT, UPT, UR7, 0x1f, URZ ;  /* 0x0000001f07077890 */ /* 0x010fe2000fffe0ff */
[----:B-1----:R-:W1:Y:S01]  /*2cf0*/  LDS R0, [UR5+0x110] ;  /* 0x00011005ff007984 */ /* 0x002e620008000800 */
[----:B------:R-:W-:Y:S02]  /*2d00*/  USHF.R.U32.HI UR10, URZ, 0x4, UR10 ;  /* 0x00000004ff0a7899 */ /* 0x000fe4000801160a */
[----:B------:R-:W-:Y:S02]  /*2d10*/  USHF.R.S32.HI UR4, URZ, 0x1f, UR7 ;  /* 0x0000001fff047899 */ /* 0x000fe40008011407 */
[----:B------:R-:W-:-:S02]  /*2d20*/  USHF.R.U32.HI UR11, URZ, 0x4, UR11 ;  /* 0x00000004ff0b7899 */ /* 0x000fc4000801160b */
[----:B------:R-:W-:Y:S02]  /*2d30*/  ULEA.HI UR4, UR4, UR7, URZ, 0x5 ;  /* 0x0000000704047291 */ /* 0x000fe4000f8f28ff */
[----:B------:R-:W-:Y:S02]  /*2d40*/  ULOP3.LUT UR10, UR10, 0x3fff, URZ, 0xc0, !UPT ;  /* 0x00003fff0a0a7892 */ /* 0x000fe4000f8ec0ff */
[----:B------:R-:W-:Y:S02]  /*2d50*/  USHF.R.S32.HI UR4, URZ, 0x5, UR4 ;  /* 0x00000005ff047899 */ /* 0x000fe40008011404 */
[----:B------:R-:W-:Y:S02]  /*2d60*/  ULOP3.LUT UR11, UR11, 0x3fff, URZ, 0xc0, !UPT ;  /* 0x00003fff0b0b7892 */ /* 0x000fe4000f8ec0ff */
[----:B------:R-:W-:Y:S01]  /*2d70*/  UISETP.LT.AND UP0, UPT, UR4, 0x1, UPT ;  /* 0x000000010400788c */ /* 0x000fe2000bf01270 */
[----:B------:R-:W-:Y:S01]  /*2d80*/  UMOV UR22, 0x0 ;  /* 0x0000000000167882 */ /* 0x000fe20000000000 */
[----:B------:R-:W-:-:S02]  /*2d90*/  UMOV UR23, 0x8400910 ;  /* 0x0840091000177882 */ /* 0x000fc40000000000 */
[----:B------:R-:W-:Y:S02]  /*2da0*/  USEL UR9, UR4, 0x1, !UP0 ;  /* 0x0000000104097887 */ /* 0x000fe4000c000000 */
[----:B------:R-:W-:Y:S02]  /*2db0*/  ULOP3.LUT UR10, UR10, 0x10000, URZ, 0xfc, !UPT ;  /* 0x000100000a0a7892 */ /* 0x000fe4000f8efcff */
[----:B------:R-:W-:Y:S02]  /*2dc0*/  ULOP3.LUT UR11, UR11, 0x10000, URZ, 0xfc, !UPT ;  /* 0x000100000b0b7892 */ /* 0x000fe4000f8efcff */
[----:B------:R-:W-:Y:S02]  /*2dd0*/  UIADD3 UR9, UPT, UPT, -UR9, URZ, URZ ;  /* 0x000000ff09097290 */ /* 0x000fe4000fffe1ff */
[----:B---3--:R-:W-:Y:S01]  /*2de0*/  UISETP.GE.AND UP3, UPT, UR6, 0x1, UPT ;  /* 0x000000010600788c */ /* 0x008fe2000bf66270 */
[----:B------:R-:W-:Y:S01]  /*2df0*/  UMOV UR20, 0x0 ;  /* 0x0000000000147882 */ /* 0x000fe20000000000 */
[----:B------:R-:W-:Y:S01]  /*2e00*/  UMOV UR21, 0x8400910 ;  /* 0x0840091000157882 */ /* 0x000fe20000000000 */
[----:B------:R-:W-:Y:S01]  /*2e10*/  UMOV UR18, 0x0 ;  /* 0x0000000000127882 */ /* 0x000fe20000000000 */
[----:B------:R-:W-:Y:S01]  /*2e20*/  UMOV UR19, 0x8400910 ;  /* 0x0840091000137882 */ /* 0x000fe20000000000 */
[----:B-1----:R-:W-:-:S15]  /*2e30*/  R2UR UR16, R0 ;  /* 0x00000000001072ca */ /* 0x002fde00000e0000 */
.L_x_58:
[----:B------:R-:W-:Y:S02]  /*2e40*/  LEA R0, R10, UR5, 0x3 ;  /* 0x000000050a007c11 */ /* 0x000fe4000f8e18ff */
[----:B------:R-:W-:Y:S02]  /*2e50*/  SHF.L.U32 R5, R9, 0x1f, RZ ;  /* 0x0000001f09057819 */ /* 0x000fe400000006ff */
[----:B------:R-:W-:Y:S01]  /*2e60*/  PLOP3.LUT P0, PT, PT, PT, UP3, 0x80, 0x8 ;  /* 0x000000000008781c */ /* 0x000fe20003f0f038 */
[----:B------:R-:W-:Y:S01]  /*2e70*/  VIADD R3, R0, 0x90 ;  /* 0x0000009000037836 */ /* 0x000fe20000000000 */
[----:B-1----:R-:W1:Y:S02]  /*2e80*/  SYNCS.PHASECHK.TRANS64.TRYWAIT P1, [R0+URZ+0x80], R5 ;  /* 0x00008005000075a7 */ /* 0x002e6400080211ff */
[----:B-1-3--:R-:W-:Y:S09]  /*2e90*/  @!P1 BRA `(.L_x_52) ;  /* 0x000000a800049947 */ /* 0x00aff20003800000 */
.L_x_177:
[----:B------:R-:W-:Y:S01]  /*2ea0*/  LEA R4, R10, UR5, 0x4 ;  /* 0x000000050a047c11 */ /* 0x000fe2000f8e20ff */
[----:B------:R-:W-:Y:S01]  /*2eb0*/  @UP3 ULEA UR6, UR14, UR5, 0x3 ;  /* 0x000000050e063291 */ /* 0x000fe2000f8e18ff */
[----:B------:R-:W-:Y:S01]  /*2ec0*/  PLOP3.LUT P2, PT, PT, PT, PT, 0x80, 0x8 ;  /* 0x000000000008781c */ /* 0x000fe20003f4f070 */
[----:B------:R-:W-:Y:S01]  /*2ed0*/  ULEA UR7, UR15, UR5, 0x3 ;  /* 0x000000050f077291 */ /* 0x000fe2000f8e18ff */
[----:B------:R-:W-:Y:S01]  /*2ee0*/  PRMT R3, RZ, 0x654, R3 ;  /* 0x00000654ff037816 */ /* 0x000fe20000000003 */
[----:B------:R-:W-:Y:S01]  /*2ef0*/  ULEA UR8, UR15, UR16, 0x8 ;  /* 0x000000100f087291 */ /* 0x000fe2000f8e40ff */
[----:B-1----:R-:W1:Y:S01]  /*2f00*/  LDS.128 R4, [R4+0xf0] ;  /* 0x0000f00004047984 */ /* 0x002e620000000c00 */
[----:B------:R-:W-:Y:S02]  /*2f10*/  @P0 SHF.L.U32 R2, R8, 0x1f, RZ ;  /* 0x0000001f08020819 */ /* 0x000fe400000006ff */
[----:B------:R-:W-:Y:S01]  /*2f20*/  SHF.L.U32 R0, R11, 0x1f, RZ ;  /* 0x0000001f0b007819 */ /* 0x000fe200000006ff */
[----:B------:R-:W-:Y:S01]  /*2f30*/  @!PT LDS RZ, [RZ] ;  /* 0x00000000fffff984 */ /* 0x000fe20000000800 */
[----:B------:R-:W-:Y:S01]  /*2f40*/  @!PT LDS RZ, [RZ] ;  /* 0x00000000fffff984 */ /* 0x000fe20000000800 */
[----:B------:R-:W-:Y:S01]  /*2f50*/  @!PT LDS RZ, [RZ] ;  /* 0x00000000fffff984 */ /* 0x000fe20000000800 */
[----:B------:R-:W-:Y:S01]  /*2f60*/  @!PT LDS RZ, [RZ] ;  /* 0x00000000fffff984 */ /* 0x000fe20000000800 */
[----:B------:R2:W-:Y:S06]  /*2f70*/  MEMBAR.ALL.CTA ;  /* 0x0000000000007992 */ /* 0x0005ec0000008000 */
[----:B--2---:R-:W2:Y:S02]  /*2f80*/  FENCE.VIEW.ASYNC.S ;  /* 0x00000000000073c6 */ /* 0x004ea40000000000 */
[----:B--2---:R2:W-:Y:S01]  /*2f90*/  SYNCS.ARRIVE.TRANS64.RED.A1T0 RZ, [R3+URZ], RZ ;  /* 0x000000ff03ff79a7 */ /* 0x0045e200081004ff */
[----:B------:R2:W3:Y:S01]  /*2fa0*/  @P0 SYNCS.PHASECHK.TRANS64.TRYWAIT P2, [UR6], R2 ;  /* 0x00000002ff0005a7 */ /* 0x0004e20008041106 */
[----:B-1----:R-:W-:Y:S01]  /*2fb0*/  LOP3.LUT P1, RZ, R6, 0x1, RZ, 0xc0, !PT ;  /* 0x0000000106ff7812 */ /* 0x002fe2000782c0ff */
[----:B------:R-:W1:Y:S02]  /*2fc0*/  SYNCS.PHASECHK.TRANS64.TRYWAIT P0, [UR7+0xb0], R0 ;  /* 0x0000b000ff0075a7 */ /* 0x000e640008001107 */
[----:B-123--:R-:W-:Y:S10]  /*2fd0*/  @!P0 BRA `(.L_x_53) ;  /* 0x000000a400c88947 */ /* 0x00eff40003800000 */
.L_x_179:
[----:B------:R-:W-:Y:S01]  /*2fe0*/  IADD3 R10, PT, PT, R10, 0x1, RZ ;  /* 0x000000010a0a7810 */ /* 0x000fe20007ffe0ff */
[----:B------:R-:W-:Y:S06]  /*2ff0*/  BRA.U !UP3, `(.L_x_54) ;  /* 0x000000010bc07547 */ /* 0x000fec000b800000 */
[----:B------:R-:W-:Y:S01]  /*3000*/  UPLOP3.LUT UP4, UPT, UPT, UPT, UPT, 0x40, 0x4 ;  /* 0x000000000004789c */ /* 0x000fe20003f8e870 */
[----:B------:R-:W-:Y:S01]  /*3010*/  UMOV UR13, UR9 ;  /* 0x00000009000d7c82 */ /* 0x000fe20008000000 */
[----:B------:R-:W-:Y:S01]  /*3020*/  UMOV UR12, UR4 ;  /* 0x00000004000c7c82 */ /* 0x000fe20008000000 */
[----:B------:R-:W-:-:S08]  /*3030*/  UMOV UR17, UR14 ;  /* 0x0000000e00117c82 */ /* 0x000fd00008000000 */
.L_x_57:
[----:B------:R-:W-:Y:S02]  /*3040*/  UIADD3 UR13, UPT, UPT, UR13, 0x1, URZ ;  /* 0x000000010d0d7890 */ /* 0x000fe4000fffe0ff */
[----:B--2---:R-:W-:Y:S02]  /*3050*/  ULEA UR6, UR17, UR5, 0x3 ;  /* 0x0000000511067291 */ /* 0x004fe4000f8e18ff */
[----:B------:R-:W-:Y:S01]  /*3060*/  UISETP.NE.AND UP0, UPT, UR13, URZ, UPT ;  /* 0x000000ff0d00728c */ /* 0x000fe2000bf05270 */
[----:B---3--:R-:W-:Y:S10]  /*3070*/  @P2 BRA `(.L_x_55) ;  /* 0x00000000000c2947 */ /* 0x008ff40003800000 */
[----:B-1----:R-:W-:Y:S04]  /*3080*/  SHF.L.U32 R3, R8, 0x1f, RZ ;  /* 0x0000001f08037819 */ /* 0x002fe800000006ff */
[----:B------:R-:W1:Y:S02]  /*3090*/  SYNCS.PHASECHK.TRANS64.TRYWAIT P0, [UR6], R3 ;  /* 0x00000003ff0075a7 */ /* 0x000e640008001106 */
[----:B-1----:R-:W-:Y:S05]  /*30a0*/  @!P0 BRA `(.L_x_56) ;  /* 0x000000a400ac8947 */ /* 0x002fea0003800000 */
.L_x_55:
[----:B------:R-:W-:Y:S01]  /*30b0*/  UISETP.NE.AND UP1, UPT, UR12, 0x1, UPT ;  /* 0x000000010c00788c */ /* 0x000fe2000bf25270 */
[----:B------:R-:W-:Y:S01]  /*30c0*/  PLOP3.LUT P2, PT, PT, PT, PT, 0x80, 0x8 ;  /* 0x000000000008781c */ /* 0x000fe20003f4f070 */
[----:B------:R-:W-:Y:S02]  /*30d0*/  UIADD3 UR14, UPT, UPT, UR17, 0x1, URZ ;  /* 0x00000001110e7890 */ /* 0x000fe4000fffe0ff */
[----:B------:R-:W-:Y:S02]  /*30e0*/  ULEA UR28, UR17, UR11, 0xb ;  /* 0x0000000b111c7291 */ /* 0x000fe4000f8e58ff */
[----:B------:R-:W-:Y:S01]  /*30f0*/  UISETP.NE.AND UP2, UPT, UR14, 0x3, UPT ;  /* 0x000000030e00788c */ /* 0x000fe2000bf45270 */
[----:B------:R-:W-:Y:S01]  /*3100*/  PLOP3.LUT P0, PT, PT, PT, UP1, 0x80, 0x8 ;  /* 0x000000000008781c */ /* 0x000fe20003f0f018 */
[----:B------:R-:W-:Y:S02]  /*3110*/  UIADD3 UR40, UPT, UPT, UR28, 0x2, URZ ;  /* 0x000000021c287890 */ /* 0x000fe4000fffe0ff */
[----:B------:R-:W-:Y:S02]  /*3120*/  USEL UR27, URZ, 0x1, UP2 ;  /* 0x00000001ff1b7887 */ /* 0x000fe40009000000 */
[----:B------:R-:W-:Y:S02]  /*3130*/  USEL UR14, UR14, URZ, UP2 ;  /* 0x000000ff0e0e7287 */ /* 0x000fe40009000000 */
[----:B------:R-:W-:Y:S02]  /*3140*/  UIADD3 UR36, UPT, UPT, UR28, 0x4, URZ ;  /* 0x000000041c247890 */ /* 0x000fe4000fffe0ff */
[----:B------:R-:W-:Y:S01]  /*3150*/  @UP1 ULEA UR26, UR14, UR5, 0x3 ;  /* 0x000000050e1a1291 */ /* 0x000fe2000f8e18ff */
[----:B------:R-:W-:Y:S01]  /*3160*/  LOP3.LUT R8, R8, UR27, RZ, 0x3c, !PT ;  /* 0x0000001b08087c12 */ /* 0x000fe2000f8e3cff */
[----:B------:R-:W-:Y:S02]  /*3170*/  UIADD3 UR32, UPT, UPT, UR28, 0x6, URZ ;  /* 0x000000061c207890 */ /* 0x000fe4000fffe0ff */
[----:B------:R-:W-:Y:S01]  /*3180*/  UIADD3 UR6, UPT, UPT, UR6, 0x18, URZ ;  /* 0x0000001806067890 */ /* 0x000fe2000fffe0ff */
[----:B-1----:R-:W-:Y:S01]  /*3190*/  @P0 SHF.L.U32 R0, R8, 0x1f, RZ ;  /* 0x0000001f08000819 */ /* 0x002fe200000006ff */
[----:B------:R-:W-:Y:S01]  /*31a0*/  UIADD3 UR12, UPT, UPT, UR12, -0x1, URZ ;  /* 0xffffffff0c0c7890 */ /* 0x000fe2000fffe0ff */
[----:B------:R-:W-:Y:S02]  /*31b0*/  UMOV UR29, 0x40004040 ;  /* 0x40004040001d7882 */ /* 0x000fe40000000000 */
[----:B------:R2:W3:Y:S01]  /*31c0*/  @P0 SYNCS.PHASECHK.TRANS64.TRYWAIT P2, [UR26], R0 ;  /* 0x00000000ff0005a7 */ /* 0x0004e2000804111a */
[----:B------:R-:W-:Y:S01]  /*31d0*/  ULEA UR26, UR17, UR10, 0xa ;  /* 0x0000000a111a7291 */ /* 0x000fe2000f8e50ff */
[----:B------:R-:W-:Y:S01]  /*31e0*/  UMOV UR27, 0x40004040 ;  /* 0x40004040001b7882 */ /* 0x000fe20000000000 */
[----:B------:R-:W-:Y:S02]  /*31f0*/  UMOV UR41, 0x40004040 ;  /* 0x4000404000297882 */ /* 0x000fe40000000000 */
[----:B------:R-:W-:Y:S02]  /*3200*/  UIADD3 UR38, UPT, UPT, UR26, 0x2, URZ ;  /* 0x000000021a267890 */ /* 0x000fe4000fffe0ff */
[----:B------:R-:W-:Y:S02]  /*3210*/  UIADD3 UR34, UPT, UPT, UR26, 0x4, URZ ;  /* 0x000000041a227890 */ /* 0x000fe4000fffe0ff */
[----:B------:R-:W-:Y:S01]  /*3220*/  UIADD3 UR30, UPT, UPT, UR26, 0x6, URZ ;  /* 0x000000061a1e7890 */ /* 0x000fe2000fffe0ff */
[----:B------:R2:W-:Y:S01]  /*3230*/  UTCHMMA gdesc[UR26], gdesc[UR28], tmem[UR8], tmem[UR24], idesc[UR25], UP4 ;  /* 0x00ff181c1a0075ea */ /* 0x0005e2000a000008 */
[----:B------:R-:W-:Y:S01]  /*3240*/  UPLOP3.LUT UP4, UPT, UPT, UPT, UPT, 0x80, 0x8 ;  /* 0x000000000008789c */ /* 0x000fe20003f8f070 */
[----:B------:R-:W-:Y:S01]  /*3250*/  UMOV UR39, 0x40004040 ;  /* 0x4000404000277882 */ /* 0x000fe20000000000 */
[----:B------:R-:W-:Y:S01]  /*3260*/  UMOV UR37, 0x40004040 ;  /* 0x4000404000257882 */ /* 0x000fe20000000000 */
[----:B------:R2:W-:Y:S01]  /*3270*/  UTCHMMA gdesc[UR38], gdesc[UR40], tmem[UR8], tmem[UR22], idesc[UR23], UPT ;  /* 0x00ff1628260075ea */ /* 0x0005e2000b800008 */
[----:B------:R-:W-:Y:S01]  /*3280*/  UMOV UR35, 0x40004040 ;  /* 0x4000404000237882 */ /* 0x000fe20000000000 */
[----:B------:R-:W-:Y:S01]  /*3290*/  UMOV UR33, 0x40004040 ;  /* 0x4000404000217882 */ /* 0x000fe20000000000 */
[----:B------:R-:W-:Y:S01]  /*32a0*/  UMOV UR31, 0x40004040 ;  /* 0x40004040001f7882 */ /* 0x000fe20000000000 */
[----:B------:R2:W-:Y:S01]  /*32b0*/  UTCHMMA gdesc[UR34], gdesc[UR36], tmem[UR8], tmem[UR20], idesc[UR21], UPT ;  /* 0x00ff1424220075ea */ /* 0x0005e2000b800008 */
[----:B------:R2:W-:Y:S01]  /*32c0*/  UTCHMMA gdesc[UR30], gdesc[UR32], tmem[UR8], tmem[UR18], idesc[UR19], UPT ;  /* 0x00ff12201e0075ea */ /* 0x0005e2000b800008 */
[----:B------:R2:W-:Y:S01]  /*32d0*/  UTCBAR [UR6], URZ ;  /* 0x000000ff060073e9 */ /* 0x0005e200080000ff */
[----:B------:R-:W-:Y:S01]  /*32e0*/  UMOV UR17, UR14 ;  /* 0x0000000e00117c82 */ /* 0x000fe20008000000 */
[----:B------:R-:W-:Y:S05]  /*32f0*/  BRA.U UP0, `(.L_x_57) ;  /* 0xfffffffd00507547 */ /* 0x000fea000b83ffff */
.L_x_54:
[----:B------:R-:W-:Y:S01]  /*3300*/  UIADD3 UR15, UPT, UPT, UR15, 0x1, URZ ;  /* 0x000000010f0f7890 */ /* 0x000fe2000fffe0ff */
[C---:B------:R-:W-:Y:S01]  /*3310*/  ISETP.NE.AND P0, PT, R10.reuse, 0x2, PT ;  /* 0x000000020a00780c */ /* 0x040fe20003f05270 */
[----:B------:R-:W-:Y:S02]  /*3320*/  UIADD3 UR7, UPT, UPT, UR7, 0xa0, URZ ;  /* 0x000000a007077890 */ /* 0x000fe4000fffe0ff */
[----:B------:R-:W-:Y:S01]  /*3330*/  UISETP.NE.AND UP0, UPT, UR15, 0x2, UPT ;  /* 0x000000020f00788c */ /* 0x000fe2000bf05270 */
[----:B-12---:R-:W-:Y:S02]  /*3340*/  SEL R0, RZ, 0x1, P0 ;  /* 0x00000001ff007807 */ /* 0x006fe40000000000 */
[----:B------:R-:W-:Y:S01]  /*3350*/  SEL R10, R10, RZ, P0 ;  /* 0x000000ff0a0a7207 */ /* 0x000fe20000000000 */
[----:B------:R-:W-:Y:S01]  /*3360*/  USEL UR6, URZ, 0x1, UP0 ;  /* 0x00000001ff067887 */ /* 0x000fe20008000000 */
[----:B------:R-:W-:Y:S01]  /*3370*/  LOP3.LUT R9, R9, R0, RZ, 0x3c, !PT ;  /* 0x0000000009097212 */ /* 0x000fe200078e3cff */
[----:B------:R-:W-:Y:S01]  /*3380*/  USEL UR15, UR15, URZ, UP0 ;  /* 0x000000ff0f0f7287 */ /* 0x000fe20008000000 */
[----:B------:R1:W-:Y:S03]  /*3390*/  UTCBAR [UR7], URZ ;  /* 0x000000ff070073e9 */ /* 0x0003e600080000ff */
[----:B------:R-:W-:Y:S01]  /*33a0*/  LOP3.LUT R11, R11, UR6, RZ, 0x3c, !PT ;  /* 0x000000060b0b7c12 */ /* 0x000fe2000f8e3cff */
[----:B------:R-:W-:Y:S07]  /*33b0*/  @P1 BRA `(.L_x_58) ;  /* 0xfffffff800a01947 */ /* 0x000fee000383ffff */
[----:B------:R-:W2:Y:S01]  /*33c0*/  S2UR UR4, SR_CgaCtaId ;  /* 0x00000000000479c3 */ /* 0x000ea20000008800 */
[----:B------:R-:W-:Y:S01]  /*33d0*/  ELECT P0, URZ, PT ;  /* 0x0000000000ff782f */ /* 0x000fe20003800000 */
[----:B------:R-:W-:Y:S01]  /*33e0*/  IMAD.MOV.U32 R0, RZ, RZ, 0x1 ;  /* 0x00000001ff007424 */ /* 0x000fe200078e00ff */
[----:B------:R-:W-:Y:S01]  /*33f0*/  UIADD3 UR5, UPT, UPT, UR5, 0xb0, URZ ;  /* 0x000000b005057890 */ /* 0x000fe2000fffe0ff */
[----:B------:R-:W-:Y:S01]  /*3400*/  SHF.L.U32 R3, R11, 0x1f, RZ ;  /* 0x0000001f0b037819 */ /* 0x000fe200000006ff */
[----:B------:R-:W-:-:S03]  /*3410*/  UMOV UR6, 0x40 ;  /* 0x0000004000067882 */ /* 0x000fc60000000000 */
[----:B------:R-:W-:Y:S01]  /*3420*/  UVIRTCOUNT.DEALLOC.SMPOOL 0x80 ;  /* 0x000000800000784c */ /* 0x000fe20000000000 */
[----:B--2---:R-:W-:Y:S02]  /*3430*/  ULEA UR4, UR4, UR6, 0x18 ;  /* 0x0000000604047291 */ /* 0x004fe4000f8ec0ff */
[----:B------:R-:W-:-:S07]  /*3440*/  ULEA UR6, UR15, UR5, 0x3 ;  /* 0x000000050f067291 */ /* 0x000fce000f8e18ff */
[----:B------:R2:W-:Y:S02]  /*3450*/  @P0 STS.U8 [UR4+0x1c], R0 ;  /* 0x00001c00ff000988 */ /* 0x0005e40008000004 */
[----:B------:R-:W4:Y:S02]  /*3460*/  SYNCS.PHASECHK.TRANS64.TRYWAIT P0, [UR6], R3 ;  /* 0x00000003ff0075a7 */ /* 0x000f240008001106 */
[----:B--2-4-:R-:W-:Y:S05]  /*3470*/  @!P0 BRA `(.L_x_59) ;  /* 0x000000a000d08947 */ /* 0x014fea0003800000 */
.L_x_182:
[----:B-1----:R-:W-:-:S04]  /*3480*/  UIADD3 UR7, UPT, UPT, UR15, 0x1, URZ ;  /* 0x000000010f077890 */ /* 0x002fc8000fffe0ff */
[----:B------:R-:W-:-:S04]  /*3490*/  UISETP.NE.AND UP0, UPT, UR7, 0x2, UPT ;  /* 0x000000020700788c */ /* 0x000fc8000bf05270 */
[----:B------:R-:W-:Y:S02]  /*34a0*/  USEL UR6, URZ, 0x1, UP0 ;  /* 0x00000001ff067887 */ /* 0x000fe40008000000 */
[----:B------:R-:W-:-:S04]  /*34b0*/  USEL UR7, UR7, URZ, UP0 ;  /* 0x000000ff07077287 */ /* 0x000fc80008000000 */
[----:B------:R-:W-:Y:S01]  /*34c0*/  ULEA UR7, UR7, UR5, 0x3 ;  /* 0x0000000507077291 */ /* 0x000fe2000f8e18ff */
[----:B--2---:R-:W-:-:S04]  /*34d0*/  LOP3.LUT R3, R11, UR6, RZ, 0x3c, !PT ;  /* 0x000000060b037c12 */ /* 0x004fc8000f8e3cff */
[----:B------:R-:W-:-:S04]  /*34e0*/  SHF.L.U32 R3, R3, 0x1f, RZ ;  /* 0x0000001f03037819 */ /* 0x000fc800000006ff */
[----:B------:R-:W1:Y:S02]  /*34f0*/  SYNCS.PHASECHK.TRANS64.TRYWAIT P0, [UR7], R3 ;  /* 0x00000003ff0075a7 */ /* 0x000e640008001107 */
[----:B-1----:R-:W-:Y:S05]  /*3500*/  @!P0 BRA `(.L_x_60) ;  /* 0x000000a000c48947 */ /* 0x002fea0003800000 */
.L_x_184:
[----:B------:R-:W-:Y:S01]  /*3510*/  NOP ;  /* 0x0000000000007918 */ /* 0x000fe20000000000 */
[----:B-1----:R-:W1:Y:S01]  /*3520*/  LDS R0, [UR4+0x14] ;  /* 0x00001404ff007984 */ /* 0x002e620008000800 */
[----:B------:R-:W-:Y:S01]  /*3530*/  ULOP3.LUT UR6, UR16, 0xffff, URZ, 0xc0, !UPT ;  /* 0x0000ffff10067892 */ /* 0x000fe2000f8ec0ff */
[----:B------:R-:W-:Y:S01]  /*3540*/  UMOV UR8, 0xffff ;  /* 0x0000ffff00087882 */ /* 0x000fe20000000000 */
[----:B------:R-:W-:Y:S02]  /*3550*/  UMOV UR5, 0x1 ;  /* 0x0000000100057882 */ /* 0x000fe40000000000 */
[----:B------:R-:W-:-:S04]  /*3560*/  USHF.R.U32.HI UR6, URZ, 0x5, UR6 ;  /* 0x00000005ff067899 */ /* 0x000fc80008011606 */
[----:B------:R-:W-:Y:S02]  /*3570*/  USHF.L.U32 UR8, UR8, UR6, URZ ;  /* 0x0000000608087299 */ /* 0x000fe400080006ff */
[----:B------:R-:W-:-:S04]  /*3580*/  USHF.L.U32 UR5, UR5, UR6, URZ ;  /* 0x0000000605057299 */ /* 0x000fc800080006ff */
[----:B-1----:R-:W-:-:S04]  /*3590*/  LOP3.LUT R0, R0, UR8, RZ, 0xc0, !PT ;  /* 0x0000000800007c12 */ /* 0x002fc8000f8ec0ff */
[----:B------:R-:W-:-:S13]  /*35a0*/  ISETP.NE.AND P0, PT, R0, UR8, PT ;  /* 0x0000000800007c0c */ /* 0x000fda000bf05270 */
[----:B------:R-:W-:Y:S05]  /*35b0*/  @P0 BRA `(.L_x_61) ;  /* 0x0000000000580947 */ /* 0x000fea0003800000 */
[----:B------:R-:W1:Y:S02]  /*35c0*/  LDS R0, [UR4+0x18] ;  /* 0x00001804ff007984 */ /* 0x000e640008000800 */
[----:B-1----:R-:W-:-:S04]  /*35d0*/  LOP3.LUT R0, R0, UR5, RZ, 0xc0, !PT ;  /* 0x0000000500007c12 */ /* 0x002fc8000f8ec0ff */
[----:B------:R-:W-:-:S13]  /*35e0*/  ISETP.NE.AND P0, PT, R0, UR5, PT ;  /* 0x0000000500007c0c */ /* 0x000fda000bf05270 */
[----:B------:R-:W-:Y:S05]  /*35f0*/  @P0 BRA `(.L_x_62) ;  /* 0x00000000003c0947 */ /* 0x000fea0003800000 */
[----:B------:R-:W1:Y:S01]  /*3600*/  S2R R2, SR_LANEID ;  /* 0x0000000000027919 */ /* 0x000e620000000000 */
[----:B------:R-:W-:Y:S01]  /*3610*/  ULOP3.LUT UR8, URZ, UR8, URZ, 0x33, !UPT ;  /* 0x00000008ff087292 */ /* 0x000fe2000f8e33ff */
[----:B------:R-:W-:Y:S01]  /*3620*/  LOP3.LUT R4, RZ, UR5, RZ, 0x33, !PT ;  /* 0x00000005ff047c12 */ /* 0x000fe2000f8e33ff */
[----:B------:R-:W-:Y:S02]  /*3630*/  VOTEU.ANY UR7, UPT, PT ;  /* 0x0000000000077886 */ /* 0x000fe400038e0100 */
[----:B------:R-:W-:Y:S01]  /*3640*/  UFLO.U32 UR7, UR7 ;  /* 0x00000007000772bd */ /* 0x000fe200080e0000 */
[----:B------:R-:W2:Y:S01]  /*3650*/  REDUX UR5, R4 ;  /* 0x00000000040573c4 */ /* 0x000ea20000000000 */
[----:B------:R-:W-:-:S06]  /*3660*/  IMAD.U32 R0, RZ, RZ, UR8 ;  /* 0x00000008ff007e24 */ /* 0x000fcc000f8e00ff */
[----:B------:R4:W-:Y:S01]  /*3670*/  UTCATOMSWS.AND URZ, UR8 ;  /* 0x0000000800ff79e3 */ /* 0x0009e20008000000 */
[----:B------:R-:W3:Y:S01]  /*3680*/  REDUX UR6, R0 ;  /* 0x00000000000673c4 */ /* 0x000ee20000000000 */
[----:B-1----:R-:W-:Y:S01]  /*3690*/  ISETP.EQ.U32.AND P0, PT, R2, UR7, PT ;  /* 0x0000000702007c0c */ /* 0x002fe2000bf02070 */
[----:B--2---:R-:W-:Y:S01]  /*36a0*/  IMAD.U32 R2, RZ, RZ, UR5 ;  /* 0x00000005ff027e24 */ /* 0x004fe2000f8e00ff */
[----:B---3--:R-:W-:-:S11]  /*36b0*/  MOV R3, UR6 ;  /* 0x0000000600037c02 */ /* 0x008fd60008000f00 */
[----:B------:R4:W-:Y:S04]  /*36c0*/  @P0 ATOMS.AND RZ, [UR4+0x14], R3 ;  /* 0x00001403ffff098c */ /* 0x0009e8000a800004 */
[----:B------:R4:W-:Y:S01]  /*36d0*/  @P0 ATOMS.AND RZ, [UR4+0x18], R2 ;  /* 0x00001802ffff098c */ /* 0x0009e2000a800004 */
[----:B------:R-:W-:Y:S05]  /*36e0*/  BRA `(.L_x_63) ;  /* 0x0000000000147947 */ /* 0x000fea0003800000 */
.L_x_62:
[----:B------:R-:W-:Y:S02]  /*36f0*/  MOV R2, 0x3710 ;  /* 0x0000371000027802 */ /* 0x000fe40000000f00 */
[----:B---3-5:R-:W-:Y:S05]  /*3700*/  CALL.REL.NOINC `($__internal_0_$__cuda_sm10x_tcgen05_guardrail_trap_col_being_dealloced_not_returned_by_alloc) ;  /* 0x000000a8005c7944 */ /* 0x028fea0003c00000 */
[----:B------:R-:W-:Y:S05]  /*3710*/  BRA `(.L_x_63) ;  /* 0x0000000000087947 */ /* 0x000fea0003800000 */
.L_x_61:
[----:B------:R-:W-:Y:S02]  /*3720*/  MOV R2, 0x3740 ;  /* 0x0000374000027802 */ /* 0x000fe40000000f00 */
[----:B---3-5:R-:W-:Y:S05]  /*3730*/  CALL.REL.NOINC `($__internal_2_$__cuda_sm10x_tcgen05_guardrail_trap_unallocated_columns_being_dealloced) ;  /* 0x000000a800687944 */ /* 0x028fea0003c00000 */
.L_x_63:
[----:B------:R-:W-:Y:S01]  /*3740*/  NOP ;  /* 0x0000000000007918 */ /* 0x000fe20000000000 */
[----:B----4-:R-:W-:Y:S05]  /*3750*/  EXIT ;  /* 0x000000000000794d */ /* 0x010fea0003800000 */
.L_x_47:
[----:B------:R-:W-:-:S09]  /*3760*/  UISETP.NE.OR UP2, UPT, UR8, 0x3, !UP2 ;  /* 0x000000030800788c */ /* 0x000fd2000d745670 */
[----:B------:R-:W-:Y:S05]  /*3770*/  BRA.U UP2, `(.L_x_64) ;  /* 0x0000001502907547 */ /* 0x000fea000b800000 */
[----:B------:R-:W1:Y:S01]  /*3780*/  LDC R0, c[0x0][0xb30] ;  /* 0x0002cc00ff007b82 */ /* 0x000e620000000800 */
[----:B------:R-:W2:Y:S01]  /*3790*/  LDCU.64 UR8, c[0x0][0x888] ;  /* 0x00011100ff0877ac */ /* 0x000ea20008000a00 */
[----:B------:R-:W-:Y:S02]  /*37a0*/  HFMA2 R29, -RZ, RZ, 0, 0 ;  /* 0x00000000ff1d7431 */ /* 0x000fe400000001ff */
[----:B------:R-:W-:Y:S01]  /*37b0*/  IMAD.MOV.U32 R30, RZ, RZ, RZ ;  /* 0x000000ffff1e7224 */ /* 0x000fe200078e00ff */
[----:B------:R-:W4:Y:S01]  /*37c0*/  LDCU.64 UR4, c[0x0][0x890] ;  /* 0x00011200ff0477ac */ /* 0x000f220008000a00 */
[----:B------:R-:W-:Y:S02]  /*37d0*/  IMAD.MOV.U32 R23, RZ, RZ, 0x4000 ;  /* 0x00004000ff177424 */ /* 0x000fe400078e00ff */
[----:B------:R-:W3:Y:S01]  /*37e0*/  LDC R19, c[0x0][0x370] ;  /* 0x0000dc00ff137b82 */ /* 0x000ee20000000800 */
[----:B------:R-:W-:Y:S01]  /*37f0*/  UMOV UR7, 0x400 ;  /* 0x0000040000077882 */ /* 0x000fe20000000000 */
[----:B------:R-:W-:-:S02]  /*3800*/  UPLOP3.LUT UP1, UPT, UPT, UPT, UPT, 0x40, 0x4 ;  /* 0x000000000004789c */ /* 0x000fc40003f2e870 */
[----:B------:R-:W-:-:S04]  /*3810*/  ULEA UR7, UR37, UR7, 0x18 ;  /* 0x0000000725077291 */ /* 0x000fc8000f8ec0ff */
[----:B------:R-:W3:Y:S01]  /*3820*/  LDC R2, c[0x0][0xb0c] ;  /* 0x0002c300ff027b82 */ /* 0x000ee20000000800 */
[----:B------:R-:W-:Y:S02]  /*3830*/  UIADD3 UR41, UPT, UPT, UR7, 0x30, URZ ;  /* 0x0000003007297890 */ /* 0x000fe4000fffe0ff */
[----:B--2---:R-:W-:Y:S02]  /*3840*/  UISETP.NE.U32.AND UP2, UPT, UR8, URZ, UPT ;  /* 0x000000ff0800728c */ /* 0x004fe4000bf45070 */
[----:B------:R-:W-:Y:S02]  /*3850*/  UIADD3 UR33, UPT, UPT, UR7, 0x38, URZ ;  /* 0x0000003807217890 */ /* 0x000fe4000fffe0ff */
[----:B----4-:R-:W-:Y:S01]  /*3860*/  UISETP.NE.U32.AND UP3, UPT, UR4, URZ, UPT ;  /* 0x000000ff0400728c */ /* 0x010fe2000bf65070 */
[----:B------:R-:W2:Y:S01]  /*3870*/  LDC R18, c[0x0][0xb20] ;  /* 0x0002c800ff127b82 */ /* 0x000ea20000000800 */
[----:B-1----:R-:W-:Y:S01]  /*3880*/  ISETP.NE.AND P1, PT, R0, 0x1, PT ;  /* 0x000000010000780c */ /* 0x002fe20003f25270 */
[----:B------:R-:W-:-:S02]  /*3890*/  UISETP.NE.AND.EX UP2, UPT, UR9, URZ, UPT, UP2 ;  /* 0x000000ff0900728c */ /* 0x000fc4000bf45320 */
[----:B------:R-:W-:Y:S02]  /*38a0*/  UIADD3 UR25, UPT, UPT, UR7, 0x40, URZ ;  /* 0x0000004007197890 */ /* 0x000fe4000fffe0ff */
[----:B------:R-:W-:Y:S02]  /*38b0*/  UIADD3 UR17, UPT, UPT, UR7, 0x48, URZ ;  /* 0x0000004807117890 */ /* 0x000fe4000fffe0ff */
[----:B------:R-:W1:Y:S01]  /*38c0*/  LDC.64 R32, c[0x0][0x348] ;  /* 0x0000d200ff207b82 */ /* 0x000e620000000a00 */
[----:B------:R-:W-:-:S07]  /*38d0*/  UISETP.NE.AND.EX UP3, UPT, UR5, URZ, UPT, UP3 ;  /* 0x000000ff0500728c */ /* 0x000fce000bf65330 */
[----:B------:R-:W4:Y:S08]  /*38e0*/  LDC.64 R16, c[0x0][0xb10] ;  /* 0x0002c400ff107b82 */ /* 0x000f300000000a00 */
[----:B------:R-:W1:Y:S08]  /*38f0*/  LDC.64 R6, c[0x0][0xb18] ;  /* 0x0002c600ff067b82 */ /* 0x000e700000000a00 */
[----:B------:R-:W1:Y:S08]  /*3900*/  LDC.64 R4, c[0x0][0xb28] ;  /* 0x0002ca00ff047b82 */ /* 0x000e700000000a00 */
[----:B--23--:R-:W1:Y:S02]  /*3910*/  LDC R22, c[0x0][0x374] ;  /* 0x0000dd00ff167b82 */ /* 0x00ce640000000800 */
.L_x_79:
[C---:B------:R-:W-:Y:S02]  /*3920*/  LEA R0, R30.reuse, UR7, 0x3 ;  /* 0x000000071e007c11 */ /* 0x040fe4000f8e18ff */
[----:B------:R-:W-:Y:S02]  /*3930*/  SHF.L.U32 R3, R29, 0x1f, RZ ;  /* 0x0000001f1d037819 */ /* 0x000fe400000006ff */
[----:B------:R-:W-:Y:S02]  /*3940*/  LEA R24, R30, UR7, 0x4 ;  /* 0x000000071e187c11 */ /* 0x000fe4000f8e20ff */
[----:B--2---:R-:W2:Y:S02]  /*3950*/  SYNCS.PHASECHK.TRANS64.TRYWAIT P0, [R0+URZ+0x80], R3 ;  /* 0x00008003000075a7 */ /* 0x004ea400080011ff */
[----:B--2---:R-:W-:Y:S05]  /*3960*/  @!P0 BRA `(.L_x_65) ;  /* 0x0000009c00c48947 */ /* 0x004fea0003800000 */
.L_x_185:
[----:B------:R-:W-:Y:S01]  /*3970*/  ISETP.GE.AND P0, PT, R40, 0x1, PT ;  /* 0x000000012800780c */ /* 0x000fe20003f06270 */
[----:B------:R-:W3:Y:S01]  /*3980*/  LDS.128 R24, [R24+0xf0] ;  /* 0x0000f00018187984 */ /* 0x000ee20000000c00 */
[----:B--2---:R-:W-:Y:S01]  /*3990*/  VIADD R0, R0, 0x90 ;  /* 0x0000009000007836 */ /* 0x004fe20000000000 */
[----:B------:R-:W-:Y:S01]  /*39a0*/  @!PT LDS RZ, [RZ] ;  /* 0x00000000fffff984 */ /* 0x000fe20000000800 */
[----:B------:R-:W-:Y:S01]  /*39b0*/  @!PT LDS RZ, [RZ] ;  /* 0x00000000fffff984 */ /* 0x000fe20000000800 */
[----:B------:R-:W-:Y:S01]  /*39c0*/  @!PT LDS RZ, [RZ] ;  /* 0x00000000fffff984 */ /* 0x000fe20000000800 */
[----:B------:R-:W-:Y:S01]  /*39d0*/  @!PT LDS RZ, [RZ] ;  /* 0x00000000fffff984 */ /* 0x000fe20000000800 */
[----:B------:R2:W-:Y:S06]  /*39e0*/  MEMBAR.ALL.CTA ;  /* 0x0000000000007992 */ /* 0x0005ec0000008000 */
[----:B--2---:R-:W2:Y:S01]  /*39f0*/  FENCE.VIEW.ASYNC.S ;  /* 0x00000000000073c6 */ /* 0x004ea20000000000 */
[----:B------:R-:W-:Y:S04]  /*3a00*/  PRMT R0, RZ, 0x654, R0 ;  /* 0x00000654ff007816 */ /* 0x000fe80000000000 */
[----:B--2---:R2:W-:Y:S01]  /*3a10*/  SYNCS.ARRIVE.TRANS64.RED.A1T0 RZ, [R0+URZ], RZ ;  /* 0x000000ff00ff79a7 */ /* 0x0045e200081004ff */
[----:B---3--:R-:W-:Y:S11]  /*3a20*/  LOP3.LUT P3, RZ, R26, 0x1, RZ, 0xc0, !PT ;  /* 0x000000011aff7812 */ /* 0x008ff6000786c0ff */
[----:B------:R-:W-:Y:S02]  /*3a30*/  @!UPT UIADD3 URZ, UPT, UPT, URZ, URZ, URZ ;  /* 0x000000fffffff290 */ /* 0x000fe4000fffe0ff */
[----:B------:R-:W-:Y:S02]  /*3a40*/  @P3 MOV R13, R24 ;  /* 0x00000018000d3202 */ /* 0x000fe40000000f00 */
[----:B------:R-:W-:Y:S01]  /*3a50*/  @P3 LOP3.LUT R8, R25, 0xffff, RZ, 0xc0, !PT ;  /* 0x0000ffff19083812 */ /* 0x000fe200078ec0ff */
[----:B--2---:R-:W-:Y:S06]  /*3a60*/  @!P0 BRA `(.L_x_66) ;  /* 0x0000000000a48947 */ /* 0x004fec0003800000 */
[----:B-1----:R-:W-:Y:S01]  /*3a70*/  IMAD.HI.U32 R31, R22, R7, RZ ;  /* 0x00000007161f7227 */ /* 0x002fe200078e00ff */
[----:B------:R-:W-:Y:S02]  /*3a80*/  ISETP.NE.AND P0, PT, R6, 0x1, PT ;  /* 0x000000010600780c */ /* 0x000fe40003f05270 */
[----:B------:R-:W-:Y:S01]  /*3a90*/  ISETP.NE.AND P2, PT, R40, 0x1, PT ;  /* 0x000000012800780c */ /* 0x000fe20003f45270 */
[----:B----4-:R-:W-:Y:S01]  /*3aa0*/  IMAD.HI.U32 R34, R19, R16, RZ ;  /* 0x0000001013227227 */ /* 0x010fe200078e00ff */
[----:B------:R-:W-:Y:S02]  /*3ab0*/  SHF.R.U32.HI R31, RZ, R18, R31 ;  /* 0x00000012ff1f7219 */ /* 0x000fe4000001161f */
[----:B------:R-:W-:Y:S01]  /*3ac0*/  ISETP.NE.AND P4, PT, R2, 0x1, PT ;  /* 0x000000010200780c */ /* 0x000fe20003f85270 */
[----:B------:R-:W-:Y:S01]  /*3ad0*/  IMAD.HI.U32 R36, R13, R16, RZ ;  /* 0x000000100d247227 */ /* 0x000fe200078e00ff */
[----:B------:R-:W-:Y:S02]  /*3ae0*/  SHF.R.U32.HI R34, RZ, R17, R34 ;  /* 0x00000011ff227219 */ /* 0x000fe40000011622 */
[----:B------:R-:W-:Y:S01]  /*3af0*/  SEL R3, R22, R31, !P0 ;  /* 0x0000001f16037207 */ /* 0x000fe20004000000 */
[C---:B------:R-:W-:Y:S01]  /*3b00*/  IMAD.HI.U32 R31, R8.reuse, R7, RZ ;  /* 0x00000007081f7227 */ /* 0x040fe200078e00ff */
[----:B------:R-:W-:Y:S02]  /*3b10*/  SEL R11, R19, R34, !P4 ;  /* 0x00000022130b7207 */ /* 0x000fe40006000000 */
[----:B------:R-:W-:Y:S01]  /*3b20*/  SHF.R.U32.HI R36, RZ, R17, R36 ;  /* 0x00000011ff247219 */ /* 0x000fe20000011624 */
[----:B------:R-:W-:Y:S01]  /*3b30*/  IMAD.HI.U32 R38, R3, R4, RZ ;  /* 0x0000000403267227 */ /* 0x000fe200078e00ff */
[----:B------:R-:W-:Y:S03]  /*3b40*/  SHF.R.U32.HI R31, RZ, R18, R31 ;  /* 0x00000012ff1f7219 */ /* 0x000fe6000001161f */
[----:B------:R-:W-:Y:S01]  /*3b50*/  IMAD.HI.U32 R34, R11, R4, RZ ;  /* 0x000000040b227227 */ /* 0x000fe200078e00ff */
[----:B------:R-:W-:Y:S02]  /*3b60*/  @P2 SHF.R.U32.HI R3, RZ, R5, R38 ;  /* 0x00000005ff032219 */ /* 0x000fe40000011626 */
[----:B------:R-:W-:Y:S02]  /*3b70*/  SEL R9, R8, R31, !P0 ;  /* 0x0000001f08097207 */ /* 0x000fe40004000000 */
[----:B------:R-:W-:Y:S01]  /*3b80*/  @P2 SHF.R.U32.HI R11, RZ, R5, R34 ;  /* 0x00000005ff0b2219 */ /* 0x000fe20000011622 */
[C---:B------:R-:W-:Y:S01]  /*3b90*/  IMAD R10, R40.reuse, R3, RZ ;  /* 0x00000003280a7224 */ /* 0x040fe200078e02ff */
[----:B------:R-:W-:Y:S01]  /*3ba0*/  SEL R3, R13, R36, !P4 ;  /* 0x000000240d037207 */ /* 0x000fe20006000000 */
[C---:B------:R-:W-:Y:S03]  /*3bb0*/  IMAD.HI.U32 R14, R9.reuse, R4, RZ ;  /* 0x00000004090e7227 */ /* 0x040fe600078e00ff */
[----:B------:R-:W-:Y:S01]  /*3bc0*/  ISETP.GE.AND P0, PT, R9, R10, PT ;  /* 0x0000000a0900720c */ /* 0x000fe20003f06270 */
[C---:B------:R-:W-:Y:S01]  /*3bd0*/  IMAD R12, R40.reuse, R11, RZ ;  /* 0x0000000b280c7224 */ /* 0x040fe200078e02ff */
[-C--:B------:R-:W-:Y:S04]  /*3be0*/  SHF.R.U32.HI R14, RZ, R5.reuse, R14 ;  /* 0x00000005ff0e7219 */ /* 0x080fe8000001160e */
[----:B------:R-:W-:Y:S02]  /*3bf0*/  ISETP.GE.OR P0, PT, R3, R12, P0 ;  /* 0x0000000c0300720c */ /* 0x000fe40000706670 */
[----:B------:R-:W-:Y:S05]  /*3c00*/  SEL R15, R9, R14, !P2 ;  /* 0x0000000e090f7207 */ /* 0x000fea0005000000 */
[----:B------:R-:W-:Y:S04]  /*3c10*/  IMAD.MOV R14, RZ, RZ, -R15 ;  /* 0x000000ffff0e7224 */ /* 0x000fe800078e0a0f */
[----:B------:R-:W-:Y:S02]  /*3c20*/  IMAD R14, R40, R14, R9 ;  /* 0x0000000e280e7224 */ /* 0x000fe400078e0209 */
[C---:B------:R-:W-:Y:S05]  /*3c30*/  @!P0 IMAD.HI.U32 R10, R3.reuse, R4, RZ ;  /* 0x00000004030a8227 */ /* 0x040fea00078e00ff */
[----:B------:R-:W-:Y:S04]  /*3c40*/  @!P0 SHF.R.U32.HI R10, RZ, R5, R10 ;  /* 0x00000005ff0a8219 */ /* 0x000fe8000001160a */
[----:B------:R-:W-:Y:S01]  /*3c50*/  @!P0 SEL R0, R3, R10, !P2 ;  /* 0x0000000a03008207 */ /* 0x000fe20005000000 */
[----:B------:R-:W-:Y:S03]  /*3c60*/  IMAD.MOV R10, RZ, RZ, -R3 ;  /* 0x000000ffff0a7224 */ /* 0x000fe600078e0a03 */
[----:B------:R-:W-:Y:S01]  /*3c70*/  @!P0 IADD3 R15, PT, PT, R15, -R0, RZ ;  /* 0x800000000f0f8210 */ /* 0x000fe20007ffe0ff */
[----:B------:R-:W-:Y:S01]  /*3c80*/  @!P0 IMAD R0, R11, R14, R0 ;  /* 0x0000000e0b008224 */ /* 0x000fe200078e0200 */
[----:B------:R-:W-:Y:S01]  /*3c90*/  IADD3 R11, PT, PT, -R9, RZ, RZ ;  /* 0x000000ff090b7210 */ /* 0x000fe20007ffe1ff */
[----:B------:R-:W-:Y:S02]  /*3ca0*/  IMAD R13, R2, R10, R13 ;  /* 0x0000000a020d7224 */ /* 0x000fe400078e020d */
[----:B------:R-:W-:Y:S02]  /*3cb0*/  @!P0 IMAD R9, R15, R40, R3 ;  /* 0x000000280f098224 */ /* 0x000fe400078e0203 */
[----:B------:R-:W-:Y:S02]  /*3cc0*/  @!P0 IMAD.MOV.U32 R3, RZ, RZ, R0 ;  /* 0x000000ffff038224 */ /* 0x000fe400078e0000 */
[----:B------:R-:W-:Y:S02]  /*3cd0*/  IMAD R8, R6, R11, R8 ;  /* 0x0000000b06087224 */ /* 0x000fe400078e0208 */
[----:B------:R-:W-:Y:S02]  /*3ce0*/  IMAD R13, R3, R2, R13 ;  /* 0x00000002030d7224 */ /* 0x000fe400078e020d */
[----:B------:R-:W-:Y:S02]  /*3cf0*/  IMAD R8, R9, R6, R8 ;  /* 0x0000000609087224 */ /* 0x000fe400078e0208 */
.L_x_66:
[----:B------:R-:W-:Y:S05]  /*3d00*/  BRA.U UP1, `(.L_x_67) ;  /* 0x0000000101107547 */ /* 0x000fea000b800000 */
[----:B------:R-:W-:Y:S04]  /*3d10*/  MOV R0, UR6 ;  /* 0x0000000600007c02 */ /* 0x000fe80008000f00 */
[----:B------:R-:W-:Y:S04]  /*3d20*/  SHF.L.U32 R3, R0, 0x1f, RZ ;  /* 0x0000001f00037819 */ /* 0x000fe800000006ff */
[----:B------:R-:W2:Y:S02]  /*3d30*/  SYNCS.PHASECHK.TRANS64.TRYWAIT P0, [UR7+0x78], R3 ;  /* 0x00007803ff0075a7 */ /* 0x000ea40008001107 */
[----:B--2---:R-:W-:Y:S05]  /*3d40*/  @!P0 BRA `(.L_x_68) ;  /* 0x0000009800e08947 */ /* 0x004fea0003800000 */
.L_x_67:
[----:B------:R-:W-:Y:S01]  /*3d50*/  R2UR UR43, R21 ;  /* 0x00000000152b72ca */ /* 0x000fe200000e0000 */
[----:B------:R-:W-:Y:S01]  /*3d60*/  IMAD.MOV.U32 R12, RZ, RZ, 0x1 ;  /* 0x00000001ff0c7424 */ /* 0x000fe200078e00ff */
[----:B------:R-:W-:Y:S02]  /*3d70*/  R2UR UR42, R20 ;  /* 0x00000000142a72ca */ /* 0x000fe400000e0000 */
[----:B------:R-:W-:Y:S02]  /*3d80*/  ISETP.NE.U32.AND P2, PT, RZ, UR4, PT ;  /* 0x00000004ff007c0c */ /* 0x000fe4000bf45070 */
[----:B------:R-:W-:Y:S02]  /*3d90*/  SHF.L.U32 R12, R12, 0x1f, RZ ;  /* 0x0000001f0c0c7819 */ /* 0x000fe400000006ff */
[----:B------:R-:W-:Y:S05]  /*3da0*/  ISETP.NE.AND.EX P2, PT, RZ, UR5, PT, P2 ;  /* 0x00000005ff007c0c */ /* 0x000fea000bf45320 */
[----:B------:R-:W-:Y:S02]  /*3db0*/  USHF.L.U32 UR43, UR43, 0x7, URZ ;  /* 0x000000072b2b7899 */ /* 0x000fe400080006ff */
[----:B------:R-:W-:Y:S01]  /*3dc0*/  USHF.L.U32 UR42, UR42, 0x8, URZ ;  /* 0x000000082a2a7899 */ /* 0x000fe200080006ff */
[----:B------:R-:W-:Y:S11]  /*3dd0*/  BRA.U !UP3, `(.L_x_69) ;  /* 0x000000010b347547 */ /* 0x000ff6000b800000 */
[----:B------:R-:W-:Y:S01]  /*3de0*/  UPLOP3.LUT UP0, UPT, UPT, UPT, UP2, 0x80, 0x8 ;  /* 0x000000000008789c */ /* 0x000fe20003f0f020 */
[----:B--2---:R-:W-:Y:S02]  /*3df0*/  HFMA2 R0, -RZ, RZ, 0, 5.9604644775390625e-08 ;  /* 0x00000001ff007431 */ /* 0x004fe400000001ff */
[----:B------:R-:W-:Y:S03]  /*3e00*/  IMAD.MOV.U32 R103, RZ, RZ, 0x1 ;  /* 0x00000001ff677424 */ /* 0x000fe600078e00ff */
[----:B------:R-:W-:Y:S05]  /*3e10*/  PLOP3.LUT P0, PT, PT, PT, UP0, 0x80, 0x8 ;  /* 0x000000000008781c */ /* 0x000fea0003f0f008 */
[----:B------:R-:W2:Y:S01]  /*3e20*/  @UP0 LDCU.64 UR10, c[0x0][0x888] ;  /* 0x00011100ff0a07ac */ /* 0x000ea20008000a00 */
[----:B------:R-:W-:Y:S07]  /*3e30*/  @UP0 UIMAD UR8, UR36, UR4, URZ ;  /* 0x00000004240802a4 */ /* 0x000fee000f8e02ff */
[----:B------:R-:W-:Y:S01]  /*3e40*/  @!P0 PRMT R103, R0, 0x7610, R103 ;  /* 0x0000761000678816 */ /* 0x000fe20000000067 */
[----:B--2---:R-:W-:Y:S03]  /*3e50*/  @UP0 UIMAD.WIDE UR10, UR8, 0x4, UR10 ;  /* 0x00000004080a08a5 */ /* 0x004fe6000f8e020a */
[----:B------:R-:W2:Y:S03]  /*3e60*/  @!UP0 LDCU UR8, c[0x0][0x880] ;  /* 0x00011000ff0887ac */ /* 0x000ea60008000800 */
[----:B------:R-:W-:Y:S01]  /*3e70*/  IMAD.U32 R10, RZ, RZ, UR10 ;  /* 0x0000000aff0a7e24 */ /* 0x000fe2000f8e00ff */
[----:B------:R-:W-:Y:S05]  /*3e80*/  MOV R11, UR11 ;  /* 0x0000000b000b7c02 */ /* 0x000fea0008000f00 */
[----:B-----5:R3:W5:Y:S02]  /*3e90*/  @P0 LDG.E R49, desc[UR46][R10.64] ;  /* 0x0000002e0a310981 */ /* 0x020764000c1e1900 */
[----:B--23--:R-:W-:Y:S07]  /*3ea0*/  @!P0 IMAD.U32 R49, RZ, RZ, UR8 ;  /* 0x00000008ff318e24 */ /* 0x00cfee000f8e00ff */
.L_x_69:
[----:B-----5:R-:W-:Y:S01]  /*3eb0*/  @!P2 FSETP.EQ.AND P0, PT, R49, RZ, PT ;  /* 0x000000ff3100a20b */ /* 0x020fe20003f02000 */
[----:B------:R-:W-:Y:S01]  /*3ec0*/  @!UPT UIADD3 URZ, UPT, UPT, URZ, URZ, URZ ;  /* 0x000000fffffff290 */ /* 0x000fe2000fffe0ff */
[----:B------:R-:W-:Y:S11]  /*3ed0*/  @!P2 BRA `(.L_x_70) ;  /* 0x000000000014a947 */ /* 0x000ff60003800000 */
[----:B------:R-:W-:Y:S02]  /*3ee0*/  LOP3.LUT P2, RZ, R103, 0xff, RZ, 0xc0, !PT ;  /* 0x000000ff67ff7812 */ /* 0x000fe4000784c0ff */
[----:B------:R-:W-:Y:S04]  /*3ef0*/  PLOP3.LUT P0, PT, PT, PT, UP0, 0x80, 0x8 ;  /* 0x000000000008781c */ /* 0x000fe80003f0f008 */
[----:B------:R-:W-:Y:S07]  /*3f00*/  PLOP3.LUT P0, PT, P0, PT, PT, 0x8, 0x80 ;  /* 0x000000000080781c */ /* 0x000fee000070e170 */
[----:B------:R-:W-:Y:S11]  /*3f10*/  @P2 FSETP.EQ.AND P0, PT, R49, RZ, PT ;  /* 0x000000ff3100220b */ /* 0x000ff60003f02000 */
[----:B------:R-:W-:Y:S02]  /*3f20*/  @!UPT UIADD3 URZ, UPT, UPT, URZ, URZ, URZ ;  /* 0x000000fffffff290 */ /* 0x000fe4000fffe0ff */
.L_x_70:
[----:B------:R-:W3:Y:S01]  /*3f30*/  SYNCS.PHASECHK.TRANS64.TRYWAIT P2, [UR7+0x50], R12 ;  /* 0x0000500cff0075a7 */ /* 0x000ee20008041107 */
[----:B------:R-:W-:Y:S04]  /*3f40*/  ELECT P4, URZ, PT ;  /* 0x0000000000ff782f */ /* 0x000fe80003880000 */
[----:B------:R-:W-:Y:S11]  /*3f50*/  PLOP3.LUT P4, PT, P0, P4, PT, 0xf2, 0x2f ;  /* 0x00000000002f781c */ /* 0x000ff60000789e72 */
[----:B------:R-:W-:Y:S02]  /*3f60*/  @!UPT UIADD3 URZ, UPT, UPT, URZ, URZ, URZ ;  /* 0x000000fffffff290 */ /* 0x000fe4000fffe0ff */
[----:B-1----:R-:W-:Y:S05]  /*3f70*/  @!P4 IADD3 R9, P0, PT, R32, 0x580, RZ ;  /* 0x000005802009c810 */ /* 0x002fea0007f1e0ff */
[----:B--2---:R-:W-:Y:S01]  /*3f80*/  @!P4 IMAD.X R0, RZ, RZ, R33, P0 ;  /* 0x000000ffff00c224 */ /* 0x004fe200000e0621 */
[----:B---3--:R-:W-:Y:S07]  /*3f90*/  @!P2 BRA `(.L_x_71) ;  /* 0x000000980064a947 */ /* 0x008fee0003800000 */
.L_x_188:
[----:B------:R-:W-:Y:S01]  /*3fa0*/  @!P4 R2UR UR9, R9 ;  /* 0x000000000909c2ca */ /* 0x000fe200000e0000 */
[----:B------:R-:W-:Y:S01]  /*3fb0*/  VOTEU.ALL UP1, P4 ;  /* 0x0000000000ff7886 */ /* 0x000fe20002020000 */
[----:B------:R-:W-:Y:S01]  /*3fc0*/  @!P4 R2UR UR8, R0 ;  /* 0x000000000008c2ca */ /* 0x000fe200000e0000 */
[----:B------:R-:W-:Y:S01]  /*3fd0*/  @!P4 IMAD.MOV.U32 R0, RZ, RZ, 0x4000 ;  /* 0x00004000ff00c424 */ /* 0x000fe200078e00ff */
[----:B------:R-:W-:Y:S01]  /*3fe0*/  UMOV UR44, UR36 ;  /* 0x00000024002c7c82 */ /* 0x000fe20008000000 */
[----:B------:R-:W-:Y:S01]  /*3ff0*/  UPRMT UR21, UR37, 0x654, UR41 ;  /* 0x0000065425157896 */ /* 0x000fe20008000029 */
[----:B------:R-:W-:Y:S01]  /*4000*/  @!P4 IADD3 R9, P0, PT, R32, 0x580, RZ ;  /* 0x000005802009c810 */ /* 0x000fe20007f1e0ff */
[----:B------:R-:W-:Y:S01]  /*4010*/  @!UP1 UIADD3 UR40, UPT, UPT, UR7, 0x400, URZ ;  /* 0x0000040007289890 */ /* 0x000fe2000fffe0ff */
[----:B------:R-:W-:Y:S05]  /*4020*/  VOTEU.ALL UP1, P4 ;  /* 0x0000000000ff7886 */ /* 0x000fea0002020000 */
[----:B------:R-:W-:Y:S01]  /*4030*/  IMAD.U32 R10, RZ, RZ, UR9 ;  /* 0x00000009ff0a7e24 */ /* 0x000fe2000f8e00ff */
[----:B------:R-:W-:Y:S01]  /*4040*/  UMOV UR9, 0x10000000 ;  /* 0x1000000000097882 */ /* 0x000fe20000000000 */
[----:B------:R-:W-:Y:S01]  /*4050*/  IMAD.U32 R11, RZ, RZ, UR8 ;  /* 0x00000008ff0b7e24 */ /* 0x000fe2000f8e00ff */
[----:B------:R-:W-:Y:S02]  /*4060*/  UMOV UR8, 0x0 ;  /* 0x0000000000087882 */ /* 0x000fe40000000000 */
[----:B------:R-:W-:Y:S02]  /*4070*/  @!P4 R2UR UR10, R10 ;  /* 0x000000000a0ac2ca */ /* 0x000fe400000e0000 */
[----:B------:R-:W-:Y:S11]  /*4080*/  @!P4 R2UR UR11, R11 ;  /* 0x000000000b0bc2ca */ /* 0x000ff600000e0000 */
[----:B------:R-:W-:Y:S02]  /*4090*/  @!UPT UIADD3 URZ, UPT, UPT, URZ, URZ, URZ ;  /* 0x000000fffffff290 */ /* 0x000fe4000fffe0ff */
[----:B------:R2:W-:Y:S01]  /*40a0*/  @!UP1 UTMALDG.3D [UR40], [UR10], desc[UR8] ;  /* 0x000008280a0095b4 */ /* 0x0005e20008011000 */
[----:B------:R3:W-:Y:S01]  /*40b0*/  @!P4 SYNCS.ARRIVE.TRANS64.RED.A0TR RZ, [UR7+0x30], R0 ;  /* 0x00003000ffffc9a7 */ /* 0x0007e20008300407 */
[----:B------:R-:W-:Y:S01]  /*40c0*/  SYNCS.ARRIVE.TRANS64.RED.A1T0 RZ, [UR21], RZ ;  /* 0x000000ffffff79a7 */ /* 0x000fe20008100415 */
[----:B---3--:R-:W-:Y:S01]  /*40d0*/  @!P4 IMAD.X R0, RZ, RZ, R33, P0 ;  /* 0x000000ffff00c224 */ /* 0x008fe200000e0621 */
[----:B------:R-:W3:Y:S02]  /*40e0*/  SYNCS.PHASECHK.TRANS64.TRYWAIT P2, [UR7+0x58], R12 ;  /* 0x0000580cff0075a7 */ /* 0x000ee40008041107 */
[----:B--23--:R-:W-:Y:S05]  /*40f0*/  @!P2 BRA `(.L_x_72) ;  /* 0x000000980024a947 */ /* 0x00cfea0003800000 */
.L_x_190:
[----:B------:R-:W-:Y:S01]  /*4100*/  @!P4 R2UR UR9, R9 ;  /* 0x000000000909c2ca */ /* 0x000fe200000e0000 */
[----:B------:R-:W-:Y:S01]  /*4110*/  VOTEU.ALL UP1, P4 ;  /* 0x0000000000ff7886 */ /* 0x000fe20002020000 */
[----:B------:R-:W-:Y:S01]  /*4120*/  @!P4 R2UR UR8, R0 ;  /* 0x000000000008c2ca */ /* 0x000fe200000e0000 */
[----:B------:R-:W-:Y:S01]  /*4130*/  @!P4 IMAD.MOV.U32 R0, RZ, RZ, 0x4000 ;  /* 0x00004000ff00c424 */ /* 0x000fe200078e00ff */
[----:B------:R-:W-:Y:S01]  /*4140*/  UMOV UR35, UR43 ;  /* 0x0000002b00237c82 */ /* 0x000fe20008000000 */
[----:B------:R-:W-:Y:S01]  /*4150*/  UPRMT UR15, UR37, 0x654, UR33 ;  /* 0x00000654250f7896 */ /* 0x000fe20008000021 */
[----:B------:R-:W-:Y:S01]  /*4160*/  @!P4 IADD3 R9, P0, PT, R32, 0x580, RZ ;  /* 0x000005802009c810 */ /* 0x000fe20007f1e0ff */
[----:B------:R-:W-:Y:S02]  /*4170*/  @!UP1 UIADD3 UR34, UPT, UPT, UR42, 0x20, URZ ;  /* 0x000000202a229890 */ /* 0x000fe4000fffe0ff */
[----:B------:R-:W-:Y:S01]  /*4180*/  @!UP1 UIADD3 UR32, UPT, UPT, UR7, 0x4400, URZ ;  /* 0x0000440007209890 */ /* 0x000fe2000fffe0ff */
[----:B------:R-:W-:Y:S03]  /*4190*/  VOTEU.ALL UP1, P4 ;  /* 0x0000000000ff7886 */ /* 0x000fe60002020000 */
        /* <DEDUP_REMOVED lines=13> */
.L_x_192:
[----:B------:R-:W-:Y:S01]  /*4270*/  @!P4 R2UR UR9, R9 ;  /* 0x000000000909c2ca */ /* 0x000fe200000e0000 */
[----:B------:R-:W-:Y:S01]  /*4280*/  VOTEU.ALL UP1, P4 ;  /* 0x0000000000ff7886 */ /* 0x000fe20002020000 */
[----:B------:R-:W-:Y:S01]  /*4290*/  @!P4 R2UR UR8, R0 ;  /* 0x000000000008c2ca */ /* 0x000fe200000e0000 */
[----:B------:R-:W-:Y:S01]  /*42a0*/  @!P4 IMAD.MOV.U32 R0, RZ, RZ, 0x4000 ;  /* 0x00004000ff00c424 */ /* 0x000fe200078e00ff */
[----:B------:R-:W-:Y:S01]  /*42b0*/  UMOV UR27, UR43 ;  /* 0x0000002b001b7c82 */ /* 0x000fe20008000000 */
[----:B------:R-:W-:Y:S01]  /*42c0*/  UMOV UR28, UR36 ;  /* 0x00000024001c7c82 */ /* 0x000fe20008000000 */
[----:B------:R-:W-:Y:S01]  /*42d0*/  @!UP1 UIADD3 UR26, UPT, UPT, UR42, 0x40, URZ ;  /* 0x000000402a1a9890 */ /* 0x000fe2000fffe0ff */
[----:B------:R-:W-:Y:S01]  /*42e0*/  @!P4 IADD3 R9, P0, PT, R32, 0x580, RZ ;  /* 0x000005802009c810 */ /* 0x000fe20007f1e0ff */
[----:B------:R-:W-:Y:S01]  /*42f0*/  @!UP1 UIADD3 UR24, UPT, UPT, UR7, 0x8400, URZ ;  /* 0x0000840007189890 */ /* 0x000fe2000fffe0ff */
[----:B------:R-:W-:Y:S01]  /*4300*/  VOTEU.ALL UP1, P4 ;  /* 0x0000000000ff7886 */ /* 0x000fe20002020000 */
[----:B------:R-:W-:Y:S03]  /*4310*/  UPRMT UR14, UR37, 0x654, UR25 ;  /* 0x00000654250e7896 */ /* 0x000fe60008000019 */
        /* <DEDUP_REMOVED lines=13> */
.L_x_194:
[----:B------:R-:W-:Y:S01]  /*43f0*/  @!P4 R2UR UR9, R9 ;  /* 0x000000000909c2ca */ /* 0x000fe200000e0000 */
[----:B------:R-:W-:Y:S01]  /*4400*/  VOTEU.ALL UP1, P4 ;  /* 0x0000000000ff7886 */ /* 0x000fe20002020000 */
[----:B------:R-:W-:Y:S01]  /*4410*/  @!P4 R2UR UR8, R0 ;  /* 0x000000000008c2ca */ /* 0x000fe200000e0000 */
[----:B------:R-:W-:Y:S01]  /*4420*/  @!P4 IMAD.MOV.U32 R0, RZ, RZ, 0x4000 ;  /* 0x00004000ff00c424 */ /* 0x000fe200078e00ff */
[----:B------:R-:W-:Y:S01]  /*4430*/  UMOV UR19, UR43 ;  /* 0x0000002b00137c82 */ /* 0x000fe20008000000 */
[----:B------:R-:W-:Y:S01]  /*4440*/  UMOV UR20, UR36 ;  /* 0x0000002400147c82 */ /* 0x000fe20008000000 */
[----:B------:R-:W-:Y:S01]  /*4450*/  @!UP1 UIADD3 UR18, UPT, UPT, UR42, 0x60, URZ ;  /* 0x000000602a129890 */ /* 0x000fe2000fffe0ff */
[----:B------:R-:W-:Y:S01]  /*4460*/  SHF.L.U32 R20, RZ, 0x1f, RZ ;  /* 0x0000001fff147819 */ /* 0x000fe200000006ff */
[----:B------:R-:W-:Y:S01]  /*4470*/  @!UP1 UIADD3 UR16, UPT, UPT, UR7, 0xc400, URZ ;  /* 0x0000c40007109890 */ /* 0x000fe2000fffe0ff */
[----:B------:R-:W-:Y:S01]  /*4480*/  @!P4 IADD3 R9, P0, PT, R32, 0x580, RZ ;  /* 0x000005802009c810 */ /* 0x000fe20007f1e0ff */
[----:B------:R-:W-:Y:S01]  /*4490*/  VOTEU.ALL UP1, P4 ;  /* 0x0000000000ff7886 */ /* 0x000fe20002020000 */
[----:B------:R-:W-:Y:S02]  /*44a0*/  UPRMT UR13, UR37, 0x654, UR17 ;  /* 0x00000654250d7896 */ /* 0x000fe40008000011 */
        /* <DEDUP_REMOVED lines=13> */
.L_x_196:
[----:B------:R-:W-:Y:S01]  /*4580*/  @!P4 R2UR UR9, R9 ;  /* 0x000000000909c2ca */ /* 0x000fe200000e0000 */
[----:B------:R-:W-:Y:S01]  /*4590*/  VOTEU.ALL UP1, P4 ;  /* 0x0000000000ff7886 */ /* 0x000fe20002020000 */
[----:B------:R-:W-:Y:S01]  /*45a0*/  @!P4 R2UR UR8, R0 ;  /* 0x000000000008c2ca */ /* 0x000fe200000e0000 */
[----:B------:R-:W-:Y:S01]  /*45b0*/  @!P4 IMAD.MOV.U32 R0, RZ, RZ, 0x4000 ;  /* 0x00004000ff00c424 */ /* 0x000fe200078e00ff */
[----:B------:R-:W-:Y:S01]  /*45c0*/  UMOV UR18, 0x0 ;  /* 0x0000000000127882 */ /* 0x000fe20000000000 */
[----:B------:R-:W-:Y:S01]  /*45d0*/  UMOV UR19, 0x10000000 ;  /* 0x1000000000137882 */ /* 0x000fe20000000000 */
[----:B------:R-:W-:Y:S01]  /*45e0*/  @!UP1 UIADD3 UR10, UPT, UPT, UR42, 0x80, URZ ;  /* 0x000000802a0a9890 */ /* 0x000fe2000fffe0ff */
[----:B------:R-:W-:Y:S01]  /*45f0*/  @!P4 IADD3 R9, P0, PT, R32, 0x580, RZ ;  /* 0x000005802009c810 */ /* 0x000fe20007f1e0ff */
[----:B------:R-:W-:Y:S01]  /*4600*/  UMOV UR11, UR43 ;  /* 0x0000002b000b7c82 */ /* 0x000fe20008000000 */
[----:B------:R-:W-:Y:S04]  /*4610*/  UMOV UR12, UR36 ;  /* 0x00000024000c7c82 */ /* 0x000fe80008000000 */
[----:B------:R-:W-:Y:S01]  /*4620*/  IMAD.U32 R10, RZ, RZ, UR9 ;  /* 0x00000009ff0a7e24 */ /* 0x000fe2000f8e00ff */
[----:B------:R-:W-:Y:S01]  /*4630*/  UMOV UR9, UR41 ;  /* 0x0000002900097c82 */ /* 0x000fe20008000000 */
[----:B------:R-:W-:Y:S01]  /*4640*/  IMAD.U32 R11, RZ, RZ, UR8 ;  /* 0x00000008ff0b7e24 */ /* 0x000fe2000f8e00ff */
[----:B------:R-:W-:Y:S02]  /*4650*/  @!UP1 UIADD3 UR8, UPT, UPT, UR7, 0x400, URZ ;  /* 0x0000040007089890 */ /* 0x000fe4000fffe0ff */
[----:B------:R-:W-:Y:S01]  /*4660*/  @!P4 R2UR UR22, R10 ;  /* 0x000000000a16c2ca */ /* 0x000fe200000e0000 */
[----:B------:R-:W-:Y:S01]  /*4670*/  VOTEU.ALL UP1, P4 ;  /* 0x0000000000ff7886 */ /* 0x000fe20002020000 */
        /* <DEDUP_REMOVED lines=8> */
.L_x_198:
        /* <DEDUP_REMOVED lines=9> */
[----:B------:R-:W-:Y:S03]  /*4790*/  UMOV UR12, UR36 ;  /* 0x00000024000c7c82 */ /* 0x000fe60008000000 */
[----:B------:R-:W-:Y:S02]  /*47a0*/  @!P4 IMAD.X R21, RZ, RZ, R33, P0 ;  /* 0x000000ffff15c224 */ /* 0x000fe400000e0621 */
        /* <DEDUP_REMOVED lines=11> */
[----:B------:R-:W3:Y:S02]  /*4860*/  SYNCS.PHASECHK.TRANS64.TRYWAIT P2, [UR7+0x60], R20 ;  /* 0x00006014ff0075a7 */ /* 0x000ee40008041107 */
[----:B--23--:R-:W-:Y:S05]  /*4870*/  @!P2 BRA `(.L_x_77) ;  /* 0x0000009000bca947 */ /* 0x00cfea0003800000 */
.L_x_200:
[----:B------:R-:W2:Y:S01]  /*4880*/  LDC.64 R14, c[0x0][0xb10] ;  /* 0x0002c400ff0e7b82 */ /* 0x000ea20000000a00 */
[----:B------:R-:W-:Y:S01]  /*4890*/  @!P4 R2UR UR9, R31 ;  /* 0x000000001f09c2ca */ /* 0x000fe200000e0000 */
[----:B------:R-:W-:Y:S01]  /*48a0*/  VOTEU.ALL UP1, P4 ;  /* 0x0000000000ff7886 */ /* 0x000fe20002020000 */
[----:B------:R-:W-:Y:S01]  /*48b0*/  @!P4 R2UR UR8, R21 ;  /* 0x000000001508c2ca */ /* 0x000fe200000e0000 */
[----:B------:R-:W-:Y:S01]  /*48c0*/  @!P4 IMAD.MOV.U32 R21, RZ, RZ, 0x4000 ;  /* 0x00004000ff15c424 */ /* 0x000fe200078e00ff */
[----:B------:R-:W-:Y:S03]  /*48d0*/  UMOV UR18, 0x0 ;  /* 0x0000000000127882 */ /* 0x000fe60000000000 */
[----:B------:R-:W3:Y:S01]  /*48e0*/  LDC.64 R10, c[0x0][0xb18] ;  /* 0x0002c600ff0a7b82 */ /* 0x000ee20000000a00 */
[----:B------:R-:W-:Y:S01]  /*48f0*/  @!UP1 UIADD3 UR10, UPT, UPT, UR42, 0xc0, URZ ;  /* 0x000000c02a0a9890 */ /* 0x000fe2000fffe0ff */
[----:B------:R-:W-:Y:S01]  /*4900*/  @P3 SHF.R.U32.HI R28, RZ, 0x10, R25 ;  /* 0x00000010ff1c3819 */ /* 0x000fe20000011619 */
[----:B------:R-:W-:Y:S01]  /*4910*/  UMOV UR19, 0x10000000 ;  /* 0x1000000000137882 */ /* 0x000fe20000000000 */
[----:B------:R-:W-:Y:S01]  /*4920*/  UMOV UR11, UR43 ;  /* 0x0000002b000b7c82 */ /* 0x000fe20008000000 */
[----:B------:R-:W-:Y:S03]  /*4930*/  UMOV UR12, UR36 ;  /* 0x00000024000c7c82 */ /* 0x000fe60008000000 */
[----:B------:R-:W5:Y:S01]  /*4940*/  @!P1 LDC R0, c[0x0][0xb20] ;  /* 0x0002c800ff009b82 */ /* 0x000f620000000800 */
[----:B------:R-:W-:Y:S02]  /*4950*/  VIADD R30, R30, 0x1 ;  /* 0x000000011e1e7836 */ /* 0x000fe40000000000 */
[----:B------:R-:W-:Y:S05]  /*4960*/  IMAD.U32 R34, RZ, RZ, UR9 ;  /* 0x00000009ff227e24 */ /* 0x000fea000f8e00ff */
[----:B-1----:R-:W1:Y:S01]  /*4970*/  @!P1 LDC R3, c[0x0][0xb0c] ;  /* 0x0002c300ff039b82 */ /* 0x002e620000000800 */
[----:B------:R-:W-:Y:S01]  /*4980*/  IMAD.U32 R35, RZ, RZ, UR8 ;  /* 0x00000008ff237e24 */ /* 0x000fe2000f8e00ff */
[----:B------:R-:W-:Y:S01]  /*4990*/  @!UP1 UIADD3 UR8, UPT, UPT, UR7, 0x8400, URZ ;  /* 0x0000840007089890 */ /* 0x000fe2000fffe0ff */
[----:B------:R-:W-:Y:S01]  /*49a0*/  @!P4 R2UR UR20, R34 ;  /* 0x000000002214c2ca */ /* 0x000fe200000e0000 */
[----:B------:R-:W-:Y:S02]  /*49b0*/  VOTEU.ALL UP1, P4 ;  /* 0x0000000000ff7886 */ /* 0x000fe40002020000 */
[----:B------:R-:W-:Y:S01]  /*49c0*/  @!P4 R2UR UR21, R35 ;  /* 0x000000002315c2ca */ /* 0x000fe200000e0000 */
[----:B------:R-:W-:Y:S11]  /*49d0*/  UMOV UR9, UR25 ;  /* 0x0000001900097c82 */ /* 0x000ff60008000000 */
[----:B------:R-:W-:Y:S01]  /*49e0*/  @!UPT UIADD3 URZ, UPT, UPT, URZ, URZ, URZ ;  /* 0x000000fffffff290 */ /* 0x000fe2000fffe0ff */
[----:B------:R1:W-:Y:S01]  /*49f0*/  @!UP1 UTMALDG.3D [UR8], [UR20], desc[UR18] ;  /* 0x00001208140095b4 */ /* 0x0003e20008011000 */
[----:B------:R1:W-:Y:S02]  /*4a00*/  @!P4 SYNCS.ARRIVE.TRANS64.RED.A0TR RZ, [UR7+0x40], R21 ;  /* 0x00004015ffffc9a7 */ /* 0x0003e40008300407 */
[----:B-1----:R-:W-:Y:S01]  /*4a10*/  @!P1 ISETP.NE.AND P2, PT, R3, 0x1, PT ;  /* 0x000000010300980c */ /* 0x002fe20003f45270 */
[C---:B--2---:R-:W-:Y:S01]  /*4a20*/  @!P1 IMAD.HI.U32 R14, R13.reuse, R14, RZ ;  /* 0x0000000e0d0e9227 */ /* 0x044fe200078e00ff */
[----:B---3--:R-:W-:Y:S03]  /*4a30*/  @!P1 ISETP.NE.AND P0, PT, R10, 0x1, PT ;  /* 0x000000010a00980c */ /* 0x008fe60003f05270 */
[C---:B------:R-:W-:Y:S01]  /*4a40*/  @!P1 IMAD.HI.U32 R11, R8.reuse, R11, RZ ;  /* 0x0000000b080b9227 */ /* 0x040fe200078e00ff */
[----:B------:R-:W-:Y:S04]  /*4a50*/  @!P1 SHF.R.U32.HI R14, RZ, R15, R14 ;  /* 0x0000000fff0e9219 */ /* 0x000fe8000001160e */
[----:B-----5:R-:W-:Y:S01]  /*4a60*/  @!P1 SHF.R.U32.HI R9, RZ, R0, R11 ;  /* 0x00000000ff099219 */ /* 0x020fe2000001160b */
[----:B------:R-:W-:Y:S01]  /*4a70*/  SYNCS.ARRIVE.TRANS64.RED.A1T0 RZ, [UR14], RZ ;  /* 0x000000ffffff79a7 */ /* 0x000fe2000810040e */
[----:B------:R-:W-:Y:S02]  /*4a80*/  @!P1 SEL R14, R13, R14, !P2 ;  /* 0x0000000e0d0e9207 */ /* 0x000fe40005000000 */
[----:B------:R-:W-:Y:S01]  /*4a90*/  @!P1 SEL R9, R8, R9, !P0 ;  /* 0x0000000908099207 */ /* 0x000fe20004000000 */
[----:B------:R-:W1:Y:S04]  /*4aa0*/  SYNCS.PHASECHK.TRANS64.TRYWAIT P5, [UR7+0x68], R20 ;  /* 0x00006814ff0075a7 */ /* 0x000e6800080a1107 */
[----:B------:R-:W-:Y:S02]  /*4ab0*/  @!P1 IMAD.IADD R0, R9, 0x1, -R14 ;  /* 0x0000000109009824 */ /* 0x000fe400078e0a0e */
[----:B------:R-:W-:Y:S02]  /*4ac0*/  @!P1 IMAD.IADD R9, R14, 0x1, -R9 ;  /* 0x000000010e099824 */ /* 0x000fe400078e0a09 */
[----:B------:R-:W-:Y:S02]  /*4ad0*/  @!P1 IMAD R13, R0, R3, R13 ;  /* 0x00000003000d9224 */ /* 0x000fe400078e020d */
[----:B------:R-:W-:Y:S01]  /*4ae0*/  @!P1 IMAD R8, R9, R10, R8 ;  /* 0x0000000a09089224 */ /* 0x000fe200078e0208 */
[----:B-1----:R-:W-:Y:S06]  /*4af0*/  @!P5 BRA `(.L_x_78) ;  /* 0x000000900034d947 */ /* 0x002fec0003800000 */
.L_x_202:
[----:B-1----:R-:W-:Y:S01]  /*4b00*/  @!P4 IADD3 R3, P0, PT, R32, 0x580, RZ ;  /* 0x000005802003c810 */ /* 0x002fe20007f1e0ff */
[----:B------:R-:W-:Y:S01]  /*4b10*/  VOTEU.ALL UP1, P4 ;  /* 0x0000000000ff7886 */ /* 0x000fe20002020000 */
[----:B------:R-:W-:Y:S01]  /*4b20*/  UMOV UR18, 0x0 ;  /* 0x0000000000127882 */ /* 0x000fe20000000000 */
[----:B------:R-:W-:Y:S01]  /*4b30*/  UMOV UR19, 0x10000000 ;  /* 0x1000000000137882 */ /* 0x000fe20000000000 */
[----:B------:R-:W-:Y:S01]  /*4b40*/  @!P4 R2UR UR9, R3 ;  /* 0x000000000309c2ca */ /* 0x000fe200000e0000 */
[----:B------:R-:W-:Y:S01]  /*4b50*/  @!P4 IMAD.X R0, RZ, RZ, R33, P0 ;  /* 0x000000ffff00c224 */ /* 0x000fe200000e0621 */
[----:B------:R-:W-:Y:S01]  /*4b60*/  @!UP1 UIADD3 UR10, UPT, UPT, UR42, 0xe0, URZ ;  /* 0x000000e02a0a9890 */ /* 0x000fe2000fffe0ff */
[----:B------:R-:W-:Y:S01]  /*4b70*/  ISETP.NE.AND P0, PT, R30, 0x2, PT ;  /* 0x000000021e00780c */ /* 0x000fe20003f05270 */
[----:B------:R-:W-:Y:S01]  /*4b80*/  UMOV UR11, UR43 ;  /* 0x0000002b000b7c82 */ /* 0x000fe20008000000 */
[----:B------:R-:W-:Y:S01]  /*4b90*/  UMOV UR12, UR36 ;  /* 0x00000024000c7c82 */ /* 0x000fe20008000000 */
[----:B------:R-:W-:Y:S01]  /*4ba0*/  @!P4 R2UR UR8, R0 ;  /* 0x000000000008c2ca */ /* 0x000fe200000e0000 */
[----:B------:R-:W-:Y:S01]  /*4bb0*/  IMAD.IADD R20, R8, 0x1, R102 ;  /* 0x0000000108147824 */ /* 0x000fe200078e0266 */
[----:B------:R-:W-:Y:S01]  /*4bc0*/  @P3 R2UR UR36, R28 ;  /* 0x000000001c2432ca */ /* 0x000fe200000e0000 */
[----:B------:R-:W-:Y:S01]  /*4bd0*/  IMAD.IADD R21, R13, 0x1, R104 ;  /* 0x000000010d157824 */ /* 0x000fe200078e0268 */
[----:B------:R-:W-:Y:S02]  /*4be0*/  SEL R0, RZ, 0x1, P0 ;  /* 0x00000001ff007807 */ /* 0x000fe40000000000 */
[----:B------:R-:W-:Y:S01]  /*4bf0*/  SEL R30, R30, RZ, P0 ;  /* 0x000000ff1e1e7207 */ /* 0x000fe20000000000 */
[----:B------:R-:W-:Y:S01]  /*4c00*/  IMAD.U32 R10, RZ, RZ, UR9 ;  /* 0x00000009ff0a7e24 */ /* 0x000fe2000f8e00ff */
[----:B------:R-:W-:Y:S01]  /*4c10*/  UMOV UR9, UR17 ;  /* 0x0000001100097c82 */ /* 0x000fe20008000000 */
[----:B------:R-:W-:Y:S03]  /*4c20*/  LOP3.LUT R29, R29, R0, RZ, 0x3c, !PT ;  /* 0x000000001d1d7212 */ /* 0x000fe600078e3cff */
[----:B------:R-:W-:Y:S01]  /*4c30*/  @!P4 R2UR UR14, R10 ;  /* 0x000000000a0ec2ca */ /* 0x000fe200000e0000 */
[----:B------:R-:W-:Y:S01]  /*4c40*/  IMAD.U32 R11, RZ, RZ, UR8 ;  /* 0x00000008ff0b7e24 */ /* 0x000fe2000f8e00ff */
[----:B------:R-:W-:Y:S01]  /*4c50*/  @!UP1 UIADD3 UR8, UPT, UPT, UR7, 0xc400, URZ ;  /* 0x0000c40007089890 */ /* 0x000fe2000fffe0ff */
[----:B------:R-:W-:Y:S03]  /*4c60*/  VOTEU.ALL UP1, P4 ;  /* 0x0000000000ff7886 */ /* 0x000fe60002020000 */
[----:B------:R-:W-:Y:S11]  /*4c70*/  @!P4 R2UR UR15, R11 ;  /* 0x000000000b0fc2ca */ /* 0x000ff600000e0000 */
[----:B------:R-:W-:Y:S02]  /*4c80*/  @!UPT UIADD3 URZ, UPT, UPT, URZ, URZ, URZ ;  /* 0x000000fffffff290 */ /* 0x000fe4000fffe0ff */
[----:B------:R2:W-:Y:S01]  /*4c90*/  @!UP1 UTMALDG.3D [UR8], [UR14], desc[UR18] ;  /* 0x000012080e0095b4 */ /* 0x0005e20008011000 */
[----:B------:R2:W-:Y:S01]  /*4ca0*/  @!P4 SYNCS.ARRIVE.TRANS64.RED.A0TR RZ, [UR7+0x48], R23 ;  /* 0x00004817ffffc9a7 */ /* 0x0005e20008300407 */
[----:B------:R-:W-:Y:S01]  /*4cb0*/  UPLOP3.LUT UP1, UPT, UPT, UPT, UPT, 0x80, 0x8 ;  /* 0x000000000008789c */ /* 0x000fe20003f2f070 */
[----:B------:R-:W-:Y:S01]  /*4cc0*/  SYNCS.ARRIVE.TRANS64.RED.A1T0 RZ, [UR13], RZ ;  /* 0x000000ffffff79a7 */ /* 0x000fe2000810040d */
[----:B------:R-:W-:Y:S09]  /*4cd0*/  @P3 BRA `(.L_x_79) ;  /* 0xffffffec00103947 */ /* 0x000ff2000383ffff */
[----:B------:R-:W1:Y:S02]  /*4ce0*/  SYNCS.PHASECHK.TRANS64.TRYWAIT P0, [UR7+0x50], R12 ;  /* 0x0000500cff0075a7 */ /* 0x000e640008001107 */
[----:B-1----:R-:W-:Y:S05]  /*4cf0*/  @!P0 BRA `(.L_x_80) ;  /* 0x0000008c00cc8947 */ /* 0x002fea0003800000 */
.L_x_204:
[----:B------:R-:W3:Y:S02]  /*4d00*/  SYNCS.PHASECHK.TRANS64.TRYWAIT P0, [UR7+0x58], R12 ;  /* 0x0000580cff0075a7 */ /* 0x000ee40008001107 */
[----:B---3--:R-:W-:Y:S05]  /*4d10*/  @!P0 BRA `(.L_x_81) ;  /* 0x0000008c00dc8947 */ /* 0x008fea0003800000 */
.L_x_206:
[----:B------:R-:W3:Y:S01]  /*4d20*/  SYNCS.PHASECHK.TRANS64.TRYWAIT P0, [UR7+0x60], R12 ;  /* 0x0000600cff0075a7 */ /* 0x000ee20008001107 */
[----:B------:R-:W-:Y:S01]  /*4d30*/  HFMA2 R0, -RZ, RZ, 0, 5.9604644775390625e-08 ;  /* 0x00000001ff007431 */ /* 0x000fe200000001ff */
[----:B---3--:R-:W-:Y:S06]  /*4d40*/  @!P0 BRA `(.L_x_82) ;  /* 0x0000008c00e88947 */ /* 0x008fec0003800000 */
.L_x_208:
[----:B------:R-:W-:Y:S02]  /*4d50*/  MOV R2, UR7 ;  /* 0x0000000700027c02 */ /* 0x000fe40008000f00 */
[----:B-1----:R-:W-:-:S07]  /*4d60*/  SHF.L.U32 R3, R0, 0x1f, RZ ;  /* 0x0000001f00037819 */ /* 0x002fce00000006ff */
.L_x_83:
[----:B-1----:R1:W3:Y:S02]  /*4d70*/  SYNCS.PHASECHK.TRANS64.TRYWAIT P0, [R2+URZ+0x68], R3 ;  /* 0x00006803020075a7 */ /* 0x0022e400080011ff */
[----:B---3--:R-:W-:Y:S05]  /*4d80*/  @!P0 NANOSLEEP.SYNCS 0x989680 ;  /* 0x009896800000895d */ /* 0x008fea0003900000 */
[----:B------:R-:W3:Y:S02]  /*4d90*/  @!P0 SYNCS.PHASECHK.TRANS64 P0, [R2+URZ+0x68], R3 ;  /* 0x00006803020085a7 */ /* 0x000ee400080010ff */
[----:B--23--:R-:W-:Y:S05]  /*4da0*/  @P0 EXIT ;  /* 0x000000000000094d */ /* 0x00cfea0003800000 */
[----:B------:R-:W-:Y:S05]  /*4db0*/  BRA `(.L_x_83) ;  /* 0xfffffffc00ec7947 */ /* 0x000fea000383ffff */
.L_x_64:
[----:B------:R-:W-:-:S06]  /*4dc0*/  UISETP.GE.AND UP1, UPT, UR8, 0x4, UPT ;  /* 0x000000040800788c */ /* 0x000fcc000bf26270 */
[----:B------:R-:W-:-:S13]  /*4dd0*/  PLOP3.LUT P0, PT, PT, PT, UP1, 0x80, 0x8 ;  /* 0x000000000008781c */ /* 0x000fda0003f0f018 */
[----:B------:R-:W-:Y:S05]  /*4de0*/  @!P0 EXIT ;  /* 0x000000000000894d */ /* 0x000fea0003800000 */
[----:B------:R-:W-:Y:S01]  /*4df0*/  BAR.SYNC.DEFER_BLOCKING 0x6, 0xa0 ;  /* 0x0182800000007b1d */ /* 0x000fe20000010000 */
[C---:B------:R-:W-:Y:S01]  /*4e00*/  IMAD.SHL.U32 R3, R117.reuse, 0x20, RZ ;  /* 0x0000002075037824 */ /* 0x040fe200078e00ff */
[C---:B------:R-:W-:Y:S01]  /*4e10*/  LOP3.LUT R109, R117.reuse, 0x1, RZ, 0xc0, !PT ;  /* 0x00000001756d7812 */ /* 0x040fe200078ec0ff */
[C---:B------:R-:W-:Y:S02]  /*4e20*/  IMAD.U32 R47, R117.reuse, 0x10000, RZ ;  /* 0x00010000752f7824 */ /* 0x040fe400078e00ff */
[----:B------:R-:W-:Y:S01]  /*4e30*/  IMAD.SHL.U32 R108, R117, 0x4, RZ ;  /* 0x00000004756c7824 */ /* 0x000fe200078e00ff */
[----:B------:R-:W-:Y:S02]  /*4e40*/  UMOV UR48, 0x400 ;  /* 0x0000040000307882 */ /* 0x000fe40000000000 */
[----:B------:R-:W1:Y:S01]  /*4e50*/  LDC R107, c[0x0][0x370] ;  /* 0x0000dc00ff6b7b82 */ /* 0x000e620000000800 */
[----:B------:R-:W-:Y:S01]  /*4e60*/  ULEA UR48, UR37, UR48, 0x18 ;  /* 0x0000003025307291 */ /* 0x000fe2000f8ec0ff */
[----:B------:R-:W-:Y:S01]  /*4e70*/  ISETP.NE.U32.AND P0, PT, R109, 0x1, PT ;  /* 0x000000016d00780c */ /* 0x000fe20003f05070 */
[----:B------:R-:W-:Y:S01]  /*4e80*/  IMAD.MOV.U32 R116, RZ, RZ, 0x2 ;  /* 0x00000002ff747424 */ /* 0x000fe200078e00ff */
[----:B------:R-:W-:Y:S01]  /*4e90*/  LOP3.LUT R5, R3, 0xe0, RZ, 0xc0, !PT ;  /* 0x000000e003057812 */ /* 0x000fe200078ec0ff */
[----:B------:R-:W-:Y:S01]  /*4ea0*/  UIADD3 UR4, UPT, UPT, UR48, 0x400, URZ ;  /* 0x0000040030047890 */ /* 0x000fe2000fffe0ff */
[----:B------:R-:W-:Y:S01]  /*4eb0*/  LOP3.LUT R47, R47, 0x600000, RZ, 0xc0, !PT ;  /* 0x006000002f2f7812 */ /* 0x000fe200078ec0ff */
[----:B------:R-:W-:Y:S01]  /*4ec0*/  IMAD.MOV.U32 R115, RZ, RZ, 0x4 ;  /* 0x00000004ff737424 */ /* 0x000fe200078e00ff */
[----:B------:R-:W2:Y:S01]  /*4ed0*/  LDC R42, c[0x0][0xb0c] ;  /* 0x0002c300ff2a7b82 */ /* 0x000ea20000000800 */
[----:B------:R-:W-:Y:S01]  /*4ee0*/  R2P PR, R117, 0x6 ;  /* 0x0000000675007804 */ /* 0x000fe20000000000 */
[----:B------:R-:W-:Y:S01]  /*4ef0*/  IMAD.MOV.U32 R44, RZ, RZ, RZ ;  /* 0x000000ffff2c7224 */ /* 0x000fe200078e00ff */
[----:B------:R-:W-:Y:S01]  /*4f00*/  LOP3.LUT R108, R5, 0x1c, R108, 0xf8, !PT ;  /* 0x0000001c056c7812 */ /* 0x000fe200078ef86c */
[----:B------:R-:W-:Y:S01]  /*4f10*/  IMAD.MOV.U32 R114, RZ, RZ, RZ ;  /* 0x000000ffff727224 */ /* 0x000fe200078e00ff */
[----:B------:R-:W-:Y:S01]  /*4f20*/  P2R R2, PR, RZ, 0x1 ;  /* 0x00000001ff027803 */ /* 0x000fe20000000000 */
[----:B------:R-:W-:Y:S01]  /*4f30*/  IMAD.MOV.U32 R120, RZ, RZ, RZ ;  /* 0x000000ffff787224 */ /* 0x000fe200078e00ff */
[----:B------:R-:W-:Y:S01]  /*4f40*/  LOP3.LUT R108, R108, 0xf00, R3, 0xf8, !PT ;  /* 0x00000f006c6c7812 */ /* 0x000fe200078ef803 */
[----:B------:R-:W4:Y:S01]  /*4f50*/  LDC R105, c[0x0][0xb20] ;  /* 0x0002c800ff697b82 */ /* 0x000f220000000800 */
[----:B------:R-:W3:Y:S01]  /*4f60*/  LDS R0, [UR48+0x110] ;  /* 0x00011030ff007984 */ /* 0x000ee20008000800 */
[----:B------:R-:W-:Y:S01]  /*4f70*/  LOP3.LUT R117, R117, 0x60, RZ, 0xc0, !PT ;  /* 0x0000006075757812 */ /* 0x000fe200078ec0ff */
[----:B------:R-:W-:Y:S01]  /*4f80*/  IMAD.MOV.U32 R113, RZ, RZ, RZ ;  /* 0x000000ffff717224 */ /* 0x000fe200078e00ff */
[----:B------:R-:W-:Y:S01]  /*4f90*/  SEL R116, R116, 0xfffffffe, !P1 ;  /* 0xfffffffe74747807 */ /* 0x000fe20004800000 */
[----:B------:R-:W-:Y:S01]  /*4fa0*/  IMAD.U32 R111, RZ, RZ, UR4 ;  /* 0x00000004ff6f7e24 */ /* 0x000fe2000f8e00ff */
[----:B------:R-:W-:Y:S01]  /*4fb0*/  SEL R115, R115, 0xfffffffc, !P2 ;  /* 0xfffffffc73737807 */ /* 0x000fe20005000000 */
[----:B------:R-:W1:Y:S01]  /*4fc0*/  LDCU.64 UR52, c[0x0][0x348] ;  /* 0x00006900ff3477ac */ /* 0x000e620008000a00 */
[----:B------:R-:W1:Y:S01]  /*4fd0*/  LDC R41, c[0x0][0xb30] ;  /* 0x0002cc00ff297b82 */ /* 0x000e620000000800 */
[----:B------:R-:W1:Y:S01]  /*4fe0*/  LDCU.64 UR38, c[0x0][0x888] ;  /* 0x00011100ff2677ac */ /* 0x000e620008000a00 */
[----:B------:R-:W1:Y:S06]  /*4ff0*/  LDCU.64 UR44, c[0x0][0x890] ;  /* 0x00011200ff2c77ac */ /* 0x000e6c0008000a00 */
[----:B------:R-:W1:Y:S01]  /*5000*/  LDC.64 R100, c[0x0][0xb10] ;  /* 0x0002c400ff647b82 */ /* 0x000e620000000a00 */
[----:B------:R-:W-:Y:S01]  /*5010*/  UMOV UR49, URZ ;  /* 0x000000ff00317c82 */ /* 0x000fe20008000000 */
[----:B------:R-:W-:-:S06]  /*5020*/  UMOV UR51, URZ ;  /* 0x000000ff00337c82 */ /* 0x000fcc0008000000 */
[----:B------:R-:W1:Y:S08]  /*5030*/  LDC.64 R38, c[0x0][0xb18] ;  /* 0x0002c600ff267b82 */ /* 0x000e700000000a00 */
[----:B------:R-:W1:Y:S08]  /*5040*/  LDC.64 R36, c[0x0][0xb28] ;  /* 0x0002ca00ff247b82 */ /* 0x000e700000000a00 */
[----:B------:R-:W1:Y:S01]  /*5050*/  LDC.64 R98, c[0x0][0x8b0] ;  /* 0x00022c00ff627b82 */ /* 0x000e620000000a00 */
[----:B---3--:R-:W-:-:S07]  /*5060*/  IMAD.IADD R47, R0, 0x1, R47 ;  /* 0x00000001002f7824 */ /* 0x008fce00078e022f */
[----:B------:R-:W3:Y:S08]  /*5070*/  LDC.64 R96, c[0x0][0x8a8] ;  /* 0x00022a00ff607b82 */ /* 0x000ef00000000a00 */
[----:B--2-4-:R-:W1:Y:S02]  /*5080*/  LDC R106, c[0x0][0x374] ;  /* 0x0000dd00ff6a7b82 */ /* 0x014e640000000800 */
.L_x_159:
[C---:B------:R-:W-:Y:S02]  /*5090*/  LEA R0, R120.reuse, UR48, 0x3 ;  /* 0x0000003078007c11 */ /* 0x040fe4000f8e18ff */
[----:B------:R-:W-:Y:S02]  /*50a0*/  SHF.L.U32 R3, R113, 0x1f, RZ ;  /* 0x0000001f71037819 */ /* 0x000fe400000006ff */
[----:B------:R-:W-:Y:S02]  /*50b0*/  LEA R16, R120, UR48, 0x4 ;  /* 0x0000003078107c11 */ /* 0x000fe4000f8e20ff */
[----:B------:R-:W2:Y:S02]  /*50c0*/  SYNCS.PHASECHK.TRANS64.TRYWAIT P0, [R0+URZ+0x80], R3 ;  /* 0x00008003000075a7 */ /* 0x000ea400080011ff */
[----:B--2---:R-:W-:Y:S05]  /*50d0*/  @!P0 BRA `(.L_x_84) ;  /* 0x0000008c001c8947 */ /* 0x004fea0003800000 */
.L_x_209:
[----:B------:R-:W4:Y:S01]  /*50e0*/  LDC.64 R12, c[0x0][0xb10] ;  /* 0x0002c400ff0c7b82 */ /* 0x000f220000000a00 */
[----:B------:R-:W3:Y:S01]  /*50f0*/  LDS.128 R16, [R16+0xf0] ;  /* 0x0000f00010107984 */ /* 0x000ee20000000c00 */
[----:B-1----:R-:W-:Y:S01]  /*5100*/  ISETP.NE.AND P1, PT, R41, 0x1, PT ;  /* 0x000000012900780c */ /* 0x002fe20003f25270 */
[----:B--2---:R-:W-:Y:S01]  /*5110*/  VIADD R0, R0, 0x90 ;  /* 0x0000009000007836 */ /* 0x004fe20000000000 */
[----:B------:R-:W-:Y:S04]  /*5120*/  ISETP.GE.AND P0, PT, R40, 0x1, PT ;  /* 0x000000012800780c */ /* 0x000fe80003f06270 */
[----:B------:R-:W1:Y:S01]  /*5130*/  LDC.64 R10, c[0x0][0xb18] ;  /* 0x0002c600ff0a7b82 */ /* 0x000e620000000a00 */
[----:B------:R-:W-:Y:S01]  /*5140*/  PRMT R0, RZ, 0x654, R0 ;  /* 0x00000654ff007816 */ /* 0x000fe20000000000 */
[----:B------:R-:W-:Y:S01]  /*5150*/  @!PT LDS RZ, [RZ] ;  /* 0x00000000fffff984 */ /* 0x000fe20000000800 */
[----:B------:R-:W-:Y:S01]  /*5160*/  @!PT LDS RZ, [RZ] ;  /* 0x00000000fffff984 */ /* 0x000fe20000000800 */
[----:B------:R-:W-:Y:S01]  /*5170*/  @!PT LDS RZ, [RZ] ;  /* 0x00000000fffff984 */ /* 0x000fe20000000800 */
[----:B------:R-:W-:Y:S01]  /*5180*/  @!PT LDS RZ, [RZ] ;  /* 0x00000000fffff984 */ /* 0x000fe20000000800 */
[----:B------:R2:W-:Y:S06]  /*5190*/  MEMBAR.ALL.CTA ;  /* 0x0000000000007992 */ /* 0x0005ec0000008000 */
[----:B--2---:R-:W2:Y:S01]  /*51a0*/  FENCE.VIEW.ASYNC.S ;  /* 0x00000000000073c6 */ /* 0x004ea20000000000 */
[----:B------:R-:W1:Y:S08]  /*51b0*/  @!P1 LDC R14, c[0x0][0xb20] ;  /* 0x0002c800ff0e9b82 */ /* 0x000e700000000800 */
[----:B------:R-:W1:Y:S01]  /*51c0*/  @!P1 LDC R9, c[0x0][0xb0c] ;  /* 0x0002c300ff099b82 */ /* 0x000e620000000800 */
[----:B--2---:R2:W-:Y:S01]  /*51d0*/  SYNCS.ARRIVE.TRANS64.RED.A1T0 RZ, [R0+URZ], RZ ;  /* 0x000000ff00ff79a7 */ /* 0x0045e200081004ff */
[----:B---3--:R-:W-:Y:S04]  /*51e0*/  LOP3.LUT P4, RZ, R18, 0x1, RZ, 0xc0, !PT ;  /* 0x0000000112ff7812 */ /* 0x008fe8000788c0ff */
[----:B------:R-:W-:Y:S09]  /*51f0*/  P2R R118, PR, RZ, 0x10 ;  /* 0x00000010ff767803 */ /* 0x000ff20000000000 */
[----:B------:R-:W-:Y:S02]  /*5200*/  @P4 MOV R45, R16 ;  /* 0x00000010002d4202 */ /* 0x000fe40000000f00 */
[----:B------:R-:W-:Y:S01]  /*5210*/  @P4 LOP3.LUT R43, R17, 0xffff, RZ, 0xc0, !PT ;  /* 0x0000ffff112b4812 */ /* 0x000fe200078ec0ff */
[----:B--2-4-:R-:W-:Y:S06]  /*5220*/  @!P0 BRA `(.L_x_85) ;  /* 0x0000000000a48947 */ /* 0x014fec0003800000 */
[----:B------:R-:W-:Y:S01]  /*5230*/  IMAD.HI.U32 R24, R106, R39, RZ ;  /* 0x000000276a187227 */ /* 0x000fe200078e00ff */
[----:B------:R-:W-:Y:S02]  /*5240*/  ISETP.NE.AND P0, PT, R38, 0x1, PT ;  /* 0x000000012600780c */ /* 0x000fe40003f05270 */
[----:B------:R-:W-:Y:S01]  /*5250*/  ISETP.NE.AND P2, PT, R40, 0x1, PT ;  /* 0x000000012800780c */ /* 0x000fe20003f45270 */
[-C--:B------:R-:W-:Y:S01]  /*5260*/  IMAD.HI.U32 R22, R107, R100.reuse, RZ ;  /* 0x000000646b167227 */ /* 0x080fe200078e00ff */
[----:B------:R-:W-:Y:S02]  /*5270*/  SHF.R.U32.HI R23, RZ, R105, R24 ;  /* 0x00000069ff177219 */ /* 0x000fe40000011618 */
[----:B------:R-:W-:Y:S01]  /*5280*/  ISETP.NE.AND P3, PT, R42, 0x1, PT ;  /* 0x000000012a00780c */ /* 0x000fe20003f65270 */
[----:B------:R-:W-:Y:S01]  /*5290*/  IMAD.HI.U32 R28, R43, R39, RZ ;  /* 0x000000272b1c7227 */ /* 0x000fe200078e00ff */
[----:B------:R-:W-:Y:S02]  /*52a0*/  SHF.R.U32.HI R22, RZ, R101, R22 ;  /* 0x00000065ff167219 */ /* 0x000fe40000011616 */
[----:B------:R-:W-:Y:S01]  /*52b0*/  SEL R3, R106, R23, !P0 ;  /* 0x000000176a037207 */ /* 0x000fe20004000000 */
[----:B------:R-:W-:Y:S01]  /*52c0*/  IMAD.HI.U32 R26, R45, R100, RZ ;  /* 0x000000642d1a7227 */ /* 0x000fe200078e00ff */
[----:B------:R-:W-:Y:S03]  /*52d0*/  SEL R7, R107, R22, !P3 ;  /* 0x000000166b077207 */ /* 0x000fe60005800000 */
[-C--:B------:R-:W-:Y:S01]  /*52e0*/  IMAD.HI.U32 R22, R3, R36.reuse, RZ ;  /* 0x0000002403167227 */ /* 0x080fe200078e00ff */
[----:B------:R-:W-:Y:S03]  /*52f0*/  SHF.R.U32.HI R26, RZ, R101, R26 ;  /* 0x00000065ff1a7219 */ /* 0x000fe6000001161a */
[----:B------:R-:W-:Y:S01]  /*5300*/  IMAD.HI.U32 R24, R7, R36, RZ ;  /* 0x0000002407187227 */ /* 0x000fe200078e00ff */
[----:B------:R-:W-:Y:S02]  /*5310*/  @P2 SHF.R.U32.HI R3, RZ, R37, R22 ;  /* 0x00000025ff032219 */ /* 0x000fe40000011616 */
[----:B------:R-:W-:Y:S02]  /*5320*/  SHF.R.U32.HI R22, RZ, R105, R28 ;  /* 0x00000069ff167219 */ /* 0x000fe4000001161c */
[----:B------:R-:W-:Y:S01]  /*5330*/  @P2 SHF.R.U32.HI R7, RZ, R37, R24 ;  /* 0x00000025ff072219 */ /* 0x000fe20000011618 */
[C---:B------:R-:W-:Y:S01]  /*5340*/  IMAD R2, R40.reuse, R3, RZ ;  /* 0x0000000328027224 */ /* 0x040fe200078e02ff */
[----:B------:R-:W-:Y:S02]  /*5350*/  SEL R5, R43, R22, !P0 ;  /* 0x000000162b057207 */ /* 0x000fe40004000000 */
[----:B------:R-:W-:Y:S01]  /*5360*/  SEL R3, R45, R26, !P3 ;  /* 0x0000001a2d037207 */ /* 0x000fe20005800000 */
[----:B------:R-:W-:Y:S01]  /*5370*/  IMAD R4, R40, R7, RZ ;  /* 0x0000000728047224 */ /* 0x000fe200078e02ff */
[C---:B------:R-:W-:Y:S01]  /*5380*/  ISETP.GE.AND P0, PT, R5.reuse, R2, PT ;  /* 0x000000020500720c */ /* 0x040fe20003f06270 */
[----:B------:R-:W-:Y:S03]  /*5390*/  IMAD.HI.U32 R6, R5, R36, RZ ;  /* 0x0000002405067227 */ /* 0x000fe600078e00ff */
[----:B------:R-:W-:Y:S01]  /*53a0*/  ISETP.GE.OR P0, PT, R3, R4, P0 ;  /* 0x000000040300720c */ /* 0x000fe20000706670 */
[----:B------:R-:W-:Y:S01]  /*53b0*/  IMAD.MOV R4, RZ, RZ, -R3 ;  /* 0x000000ffff047224 */ /* 0x000fe200078e0a03 */
[-C--:B------:R-:W-:Y:S03]  /*53c0*/  SHF.R.U32.HI R6, RZ, R37.reuse, R6 ;  /* 0x00000025ff067219 */ /* 0x080fe60000011606 */
[----:B------:R-:W-:Y:S01]  /*53d0*/  IMAD R45, R42, R4, R45 ;  /* 0x000000042a2d7224 */ /* 0x000fe200078e022d */
[----:B------:R-:W-:Y:S05]  /*53e0*/  SEL R15, R5, R6, !P2 ;  /* 0x00000006050f7207 */ /* 0x000fea0005000000 */
[----:B------:R-:W-:Y:S02]  /*53f0*/  IMAD.MOV R6, RZ, RZ, -R15 ;  /* 0x000000ffff067224 */ /* 0x000fe400078e0a0f */
[C---:B------:R-:W-:Y:S04]  /*5400*/  @!P0 IMAD.HI.U32 R2, R3.reuse, R36, RZ ;  /* 0x0000002403028227 */ /* 0x040fe800078e00ff */
[----:B------:R-:W-:Y:S01]  /*5410*/  IMAD R6, R40, R6, R5 ;  /* 0x0000000628067224 */ /* 0x000fe200078e0205 */
[----:B------:R-:W-:Y:S04]  /*5420*/  @!P0 SHF.R.U32.HI R2, RZ, R37, R2 ;  /* 0x00000025ff028219 */ /* 0x000fe80000011602 */
[----:B------:R-:W-:Y:S02]  /*5430*/  @!P0 SEL R0, R3, R2, !P2 ;  /* 0x0000000203008207 */ /* 0x000fe40005000000 */
[----:B------:R-:W-:Y:S02]  /*5440*/  IADD3 R2, PT, PT, -R5, RZ, RZ ;  /* 0x000000ff05027210 */ /* 0x000fe40007ffe1ff */
[----:B------:R-:W-:Y:S01]  /*5450*/  @!P0 IADD3 R8, PT, PT, R15, -R0, RZ ;  /* 0x800000000f088210 */ /* 0x000fe20007ffe0ff */
[----:B------:R-:W-:Y:S02]  /*5460*/  @!P0 IMAD R0, R7, R6, R0 ;  /* 0x0000000607008224 */ /* 0x000fe400078e0200 */
[----:B------:R-:W-:Y:S02]  /*5470*/  IMAD R43, R38, R2, R43 ;  /* 0x00000002262b7224 */ /* 0x000fe400078e022b */
[----:B------:R-:W-:Y:S02]  /*5480*/  @!P0 IMAD R5, R8, R40, R3 ;  /* 0x0000002808058224 */ /* 0x000fe400078e0203 */
[----:B------:R-:W-:Y:S04]  /*5490*/  @!P0 IMAD.MOV.U32 R3, RZ, RZ, R0 ;  /* 0x000000ffff038224 */ /* 0x000fe800078e0000 */
[----:B------:R-:W-:Y:S02]  /*54a0*/  IMAD R45, R3, R42, R45 ;  /* 0x0000002a032d7224 */ /* 0x000fe400078e022d */
[----:B------:R-:W-:Y:S07]  /*54b0*/  IMAD R43, R5, R38, R43 ;  /* 0x00000026052b7224 */ /* 0x000fee00078e022b */
.L_x_85:
[----:B-1----:R-:W-:Y:S01]  /*54c0*/  @!P1 ISETP.NE.AND P0, PT, R10, 0x1, PT ;  /* 0x000000010a00980c */ /* 0x002fe20003f05270 */
[----:B------:R-:W-:Y:S01]  /*54d0*/  @!P1 IMAD.HI.U32 R3, R43, R11, RZ ;  /* 0x0000000b2b039227 */ /* 0x000fe200078e00ff */
[----:B------:R-:W-:Y:S01]  /*54e0*/  R2UR UR42, R21 ;  /* 0x00000000152a72ca */ /* 0x000fe200000e0000 */
[----:B------:R-:W-:Y:S01]  /*54f0*/  BSSY.RECONVERGENT B6, `(.L_x_86) ;  /* 0x0000031000067945 */ /* 0x000fe20003800200 */
[----:B------:R-:W-:Y:S01]  /*5500*/  R2UR UR41, R20 ;  /* 0x00000000142972ca */ /* 0x000fe200000e0000 */
[----:B------:R-:W-:Y:S01]  /*5510*/  @!P1 IMAD.HI.U32 R0, R45, R12, RZ ;  /* 0x0000000c2d009227 */ /* 0x000fe200078e00ff */
[----:B------:R-:W-:Y:S02]  /*5520*/  @!P1 SHF.R.U32.HI R2, RZ, R14, R3 ;  /* 0x0000000eff029219 */ /* 0x000fe40000011603 */
[----:B------:R-:W-:Y:S01]  /*5530*/  @!P1 ISETP.NE.AND P2, PT, R9, 0x1, PT ;  /* 0x000000010900980c */ /* 0x000fe20003f45270 */
[----:B------:R-:W-:Y:S01]  /*5540*/  VIADD R120, R120, 0x1 ;  /* 0x0000000178787836 */ /* 0x000fe20000000000 */
[----:B------:R-:W-:Y:S02]  /*5550*/  @!P1 SEL R2, R43, R2, !P0 ;  /* 0x000000022b029207 */ /* 0x000fe40004000000 */
[----:B------:R-:W-:Y:S02]  /*5560*/  @!P1 SHF.R.U32.HI R0, RZ, R13, R0 ;  /* 0x0000000dff009219 */ /* 0x000fe40000011600 */
[----:B------:R-:W-:Y:S01]  /*5570*/  LOP3.LUT P0, RZ, R111, 0x3f0, RZ, 0xc0, !PT ;  /* 0x000003f06fff7812 */ /* 0x000fe2000780c0ff */
[----:B------:R-:W-:Y:S01]  /*5580*/  USHF.L.U32 UR42, UR42, 0x7, URZ ;  /* 0x000000072a2a7899 */ /* 0x000fe200080006ff */
[----:B------:R-:W-:Y:S01]  /*5590*/  @!P1 SEL R3, R45, R0, !P2 ;  /* 0x000000002d039207 */ /* 0x000fe20005000000 */
[----:B------:R-:W-:Y:S01]  /*55a0*/  USHF.L.U32 UR41, UR41, 0x8, URZ ;  /* 0x0000000829297899 */ /* 0x000fe200080006ff */
[----:B------:R-:W-:Y:S03]  /*55b0*/  @P4 SHF.R.U32.HI R112, RZ, 0x10, R17 ;  /* 0x00000010ff704819 */ /* 0x000fe60000011611 */
[----:B------:R-:W-:Y:S02]  /*55c0*/  @!P1 IMAD.IADD R0, R2, 0x1, -R3 ;  /* 0x0000000102009824 */ /* 0x000fe400078e0a03 */
[----:B------:R-:W-:Y:S02]  /*55d0*/  @!P1 IMAD.IADD R2, R3, 0x1, -R2 ;  /* 0x0000000103029824 */ /* 0x000fe400078e0a02 */
[----:B------:R-:W-:Y:S02]  /*55e0*/  @!P1 IMAD R45, R0, R9, R45 ;  /* 0x00000009002d9224 */ /* 0x000fe400078e022d */
[----:B------:R-:W-:Y:S01]  /*55f0*/  @!P1 IMAD R43, R2, R10, R43 ;  /* 0x0000000a022b9224 */ /* 0x000fe200078e022b */
[----:B------:R-:W-:Y:S06]  /*5600*/  @!P0 BRA `(.L_x_87) ;  /* 0x00000000007c8947 */ /* 0x000fec0003800000 */
[----:B------:R-:W1:Y:S01]  /*5610*/  LDCU.64 UR8, c[0x4][0x80] ;  /* 0x01001000ff0877ac */ /* 0x000e620008000a00 */
[----:B------:R-:W-:Y:S01]  /*5620*/  MOV R2, 0x0 ;  /* 0x0000000000027802 */ /* 0x000fe20000000f00 */
[----:B------:R-:W-:Y:S02]  /*5630*/  HFMA2 R12, -RZ, RZ, 0, 5.9604644775390625e-08 ;  /* 0x00000001ff0c7431 */ /* 0x000fe400000001ff */
[----:B------:R-:W-:Y:S01]  /*5640*/  IMAD.MOV.U32 R8, RZ, RZ, 0x70 ;  /* 0x00000070ff087424 */ /* 0x000fe200078e00ff */
[----:B------:R2:W3:Y:S01]  /*5650*/  LDC.64 R14, c[0x4][R2] ;  /* 0x01000000020e7b82 */ /* 0x0004e20000000a00 */
[----:B------:R-:W4:Y:S01]  /*5660*/  LDCU.64 UR6, c[0x4][0x88] ;  /* 0x01001100ff0677ac */ /* 0x000f220008000a00 */
[----:B------:R-:W-:Y:S01]  /*5670*/  IMAD.MOV.U32 R13, RZ, RZ, RZ ;  /* 0x000000ffff0d7224 */ /* 0x000fe200078e00ff */
[----:B------:R-:W2:Y:S01]  /*5680*/  LDCU.64 UR4, c[0x4][0x8] ;  /* 0x01000100ff0477ac */ /* 0x000ea20008000a00 */
[----:B-1----:R-:W-:Y:S01]  /*5690*/  MOV R5, UR9 ;  /* 0x0000000900057c02 */ /* 0x002fe20008000f00 */
[----:B------:R-:W-:Y:S01]  /*56a0*/  IMAD.U32 R4, RZ, RZ, UR8 ;  /* 0x00000008ff047e24 */ /* 0x000fe2000f8e00ff */
[----:B----4-:R-:W-:Y:S01]  /*56b0*/  MOV R7, UR7 ;  /* 0x0000000700077c02 */ /* 0x010fe20008000f00 */
[----:B------:R-:W-:Y:S01]  /*56c0*/  IMAD.U32 R6, RZ, RZ, UR6 ;  /* 0x00000006ff067e24 */ /* 0x000fe2000f8e00ff */
[----:B--2---:R-:W-:Y:S01]  /*56d0*/  MOV R11, UR5 ;  /* 0x00000005000b7c02 */ /* 0x004fe20008000f00 */
[----:B------:R-:W-:Y:S02]  /*56e0*/  IMAD.U32 R10, RZ, RZ, UR4 ;  /* 0x00000004ff0a7e24 */ /* 0x000fe4000f8e00ff */
[----:B------:R-:W-:Y:S07]  /*56f0*/  LEPC R20, `(.L_x_88) ;  /* 0x000000001014794e */ /* 0x000fee0000000000 */
[----:B---3-5:R-:W-:Y:S05]  /*5700*/  CALL.ABS.NOINC R14 ;  /* 0x000000000e007343 */ /* 0x028fea0003c00000 */
.L_x_88:
[----:B------:R-:W1:Y:S01]  /*5710*/  LDCU.64 UR8, c[0x4][0x80] ;  /* 0x01001000ff0877ac */ /* 0x000e620008000a00 */
[----:B------:R-:W2:Y:S01]  /*5720*/  LDC.64 R2, c[0x4][R2] ;  /* 0x0100000002027b82 */ /* 0x000ea20000000a00 */
[----:B------:R-:W-:Y:S02]  /*5730*/  HFMA2 R12, -RZ, RZ, 0, 5.9604644775390625e-08 ;  /* 0x00000001ff0c7431 */ /* 0x000fe400000001ff */
[----:B------:R-:W-:Y:S02]  /*5740*/  IMAD.MOV.U32 R8, RZ, RZ, 0x70 ;  /* 0x00000070ff087424 */ /* 0x000fe400078e00ff */
[----:B------:R-:W-:Y:S01]  /*5750*/  IMAD.MOV.U32 R13, RZ, RZ, RZ ;  /* 0x000000ffff0d7224 */ /* 0x000fe200078e00ff */
[----:B------:R-:W3:Y:S01]  /*5760*/  LDCU.64 UR6, c[0x4][0x88] ;  /* 0x01001100ff0677ac */ /* 0x000ee20008000a00 */
[----:B------:R-:W4:Y:S01]  /*5770*/  LDCU.64 UR4, c[0x4][0x8] ;  /* 0x01000100ff0477ac */ /* 0x000f220008000a00 */
[----:B-1----:R-:W-:Y:S02]  /*5780*/  MOV R4, UR8 ;  /* 0x0000000800047c02 */ /* 0x002fe40008000f00 */
[----:B------:R-:W-:Y:S02]  /*5790*/  MOV R5, UR9 ;  /* 0x0000000900057c02 */ /* 0x000fe40008000f00 */
[----:B---3--:R-:W-:Y:S01]  /*57a0*/  MOV R7, UR7 ;  /* 0x0000000700077c02 */ /* 0x008fe20008000f00 */
[----:B------:R-:W-:Y:S01]  /*57b0*/  IMAD.U32 R6, RZ, RZ, UR6 ;  /* 0x00000006ff067e24 */ /* 0x000fe2000f8e00ff */
[----:B----4-:R-:W-:Y:S01]  /*57c0*/  MOV R11, UR5 ;  /* 0x00000005000b7c02 */ /* 0x010fe20008000f00 */
[----:B------:R-:W-:Y:S02]  /*57d0*/  IMAD.U32 R10, RZ, RZ, UR4 ;  /* 0x00000004ff0a7e24 */ /* 0x000fe4000f8e00ff */
[----:B------:R-:W-:Y:S07]  /*57e0*/  LEPC R20, `(.L_x_87) ;  /* 0x000000001014794e */ /* 0x000fee0000000000 */
[----:B--2---:R-:W-:Y:S05]  /*57f0*/  CALL.ABS.NOINC R2 ;  /* 0x0000000002007343 */ /* 0x004fea0003c00000 */
.L_x_87:
[----:B------:R-:W-:Y:S05]  /*5800*/  BSYNC.RECONVERGENT B6 ;  /* 0x0000000000067941 */ /* 0x000fea0003800200 */
.L_x_86:
[----:B------:R-:W-:Y:S01]  /*5810*/  ISETP.NE.U32.AND P4, PT, R98, RZ, PT ;  /* 0x000000ff6200720c */ /* 0x000fe20003f85070 */
[----:B------:R-:W-:Y:S01]  /*5820*/  UISETP.NE.AND UP2, UPT, UR50, URZ, UPT ;  /* 0x000000ff3200728c */ /* 0x000fe2000bf45270 */
[----:B------:R-:W-:Y:S01]  /*5830*/  ISETP.NE.U32.AND P2, PT, RZ, UR38, PT ;  /* 0x00000026ff007c0c */ /* 0x000fe2000bf45070 */
[----:B------:R-:W-:Y:S01]  /*5840*/  UISETP.NE.U32.AND UP1, UPT, UR44, URZ, UPT ;  /* 0x000000ff2c00728c */ /* 0x000fe2000bf25070 */
[----:B------:R-:W-:Y:S01]  /*5850*/  ISETP.NE.AND.EX P4, PT, R99, RZ, PT, P4 ;  /* 0x000000ff6300720c */ /* 0x000fe20003f85340 */
[----:B------:R-:W-:Y:S01]  /*5860*/  UPLOP3.LUT UP0, UPT, UPT, UPT, UPT, 0x40, 0x4 ;  /* 0x000000000004789c */ /* 0x000fe20003f0e870 */
[----:B------:R-:W-:Y:S01]  /*5870*/  ISETP.NE.AND.EX P2, PT, RZ, UR39, PT, P2 ;  /* 0x00000027ff007c0c */ /* 0x000fe2000bf45320 */
[----:B------:R-:W-:Y:S01]  /*5880*/  UISETP.NE.AND.EX UP1, UPT, UR45, URZ, UPT, UP1 ;  /* 0x000000ff2d00728c */ /* 0x000fe2000bf25310 */
[----:B------:R-:W-:Y:S04]  /*5890*/  PLOP3.LUT P1, PT, PT, PT, UP2, 0x80, 0x8 ;  /* 0x000000000008781c */ /* 0x000fe80003f2f028 */
[----:B------:R-:W-:Y:S06]  /*58a0*/  @UP2 UPLOP3.LUT UP0, UPT, UPT, UPT, UP1, 0x80, 0x8 ;  /* 0x000000000008289c */ /* 0x000fec0003f0f010 */
[----:B------:R-:W-:Y:S01]  /*58b0*/  PLOP3.LUT P0, PT, PT, PT, UP0, 0x80, 0x8 ;  /* 0x000000000008781c */ /* 0x000fe20003f0f008 */
[----:B------:R-:W-:Y:S01]  /*58c0*/  @!UPT UIADD3 URZ, UPT, UPT, URZ, URZ, URZ ;  /* 0x000000fffffff290 */ /* 0x000fe2000fffe0ff */
[----:B------:R-:W-:Y:S11]  /*58d0*/  BRA.U !UP1, `(.L_x_89) ;  /* 0x0000000109387547 */ /* 0x000ff6000b800000 */
[----:B------:R-:W-:Y:S01]  /*58e0*/  UISETP.NE.U32.AND UP0, UPT, UR38, URZ, UPT ;  /* 0x000000ff2600728c */ /* 0x000fe2000bf05070 */
[----:B------:R-:W-:Y:S02]  /*58f0*/  HFMA2 R0, -RZ, RZ, 0, 5.9604644775390625e-08 ;  /* 0x00000001ff007431 */ /* 0x000fe400000001ff */
[----:B------:R-:W-:Y:S01]  /*5900*/  IMAD.MOV.U32 R103, RZ, RZ, 0x1 ;  /* 0x00000001ff677424 */ /* 0x000fe200078e00ff */
[----:B------:R-:W-:Y:S06]  /*5910*/  UISETP.NE.AND.EX UP0, UPT, UR39, URZ, UPT, UP0 ;  /* 0x000000ff2700728c */ /* 0x000fec000bf05300 */
[----:B------:R-:W-:Y:S05]  /*5920*/  PLOP3.LUT P3, PT, PT, PT, UP0, 0x80, 0x8 ;  /* 0x000000000008781c */ /* 0x000fea0003f6f008 */
[----:B------:R-:W1:Y:S01]  /*5930*/  @UP0 LDCU.64 UR6, c[0x0][0x888] ;  /* 0x00011100ff0607ac */ /* 0x000e620008000a00 */
[----:B------:R-:W-:Y:S07]  /*5940*/  @UP0 UIMAD UR4, UR36, UR44, URZ ;  /* 0x0000002c240402a4 */ /* 0x000fee000f8e02ff */
[----:B------:R-:W-:Y:S01]  /*5950*/  @!P3 PRMT R103, R0, 0x7610, R103 ;  /* 0x000076100067b816 */ /* 0x000fe20000000067 */
[----:B-1----:R-:W-:Y:S03]  /*5960*/  @UP0 UIMAD.WIDE UR6, UR4, 0x4, UR6 ;  /* 0x00000004040608a5 */ /* 0x002fe6000f8e0206 */
[----:B------:R-:W1:Y:S03]  /*5970*/  @!UP0 LDCU UR4, c[0x0][0x880] ;  /* 0x00011000ff0487ac */ /* 0x000e660008000800 */
[----:B------:R-:W-:Y:S01]  /*5980*/  IMAD.U32 R2, RZ, RZ, UR6 ;  /* 0x00000006ff027e24 */ /* 0x000fe2000f8e00ff */
[----:B------:R-:W-:Y:S05]  /*5990*/  MOV R3, UR7 ;  /* 0x0000000700037c02 */ /* 0x000fea0008000f00 */
[----:B-----5:R2:W5:Y:S02]  /*59a0*/  @P3 LDG.E R49, desc[UR46][R2.64] ;  /* 0x0000002e02313981 */ /* 0x020564000c1e1900 */
[----:B-12---:R-:W-:Y:S02]  /*59b0*/  @!P3 IMAD.U32 R49, RZ, RZ, UR4 ;  /* 0x00000004ff31be24 */ /* 0x006fe4000f8e00ff */
.L_x_89:
[----:B------:R-:W-:Y:S05]  /*59c0*/  @!P4 BRA `(.L_x_90) ;  /* 0x000000000020c947 */ /* 0x000fea0003800000 */
[----:B------:R-:W-:Y:S04]  /*59d0*/  ISETP.NE.U32.AND P3, PT, R96, RZ, PT ;  /* 0x000000ff6000720c */ /* 0x000fe80003f65070 */
[----:B------:R-:W-:Y:S11]  /*59e0*/  ISETP.NE.AND.EX P3, PT, R97, RZ, PT, P3 ;  /* 0x000000ff6100720c */ /* 0x000ff60003f65330 */
[----:B------:R-:W-:Y:S02]  /*59f0*/  @!UPT UIADD3 URZ, UPT, UPT, URZ, URZ, URZ ;  /* 0x000000fffffff290 */ /* 0x000fe4000fffe0ff */
[----:B------:R-:W1:Y:S01]  /*5a00*/  @P3 LDC.64 R2, c[0x0][0x8a8] ;  /* 0x00022a00ff023b82 */ /* 0x000e620000000a00 */
[----:B------:R-:W-:Y:S04]  /*5a10*/  @P3 IMAD R0, R98, UR36, RZ ;  /* 0x0000002462003c24 */ /* 0x000fe8000f8e02ff */
[----:B-1----:R-:W-:Y:S05]  /*5a20*/  @P3 IMAD.WIDE R2, R0, 0x4, R2 ;  /* 0x0000000400023825 */ /* 0x002fea00078e0202 */
[----:B-----5:R1:W5:Y:S02]  /*5a30*/  @P3 LDG.E R46, desc[UR46][R2.64] ;  /* 0x0000002e022e3981 */ /* 0x020364000c1e1900 */
[----:B-1----:R-:W2:Y:S02]  /*5a40*/  @!P3 LDC R46, c[0x0][0x8a0] ;  /* 0x00022800ff2ebb82 */ /* 0x002ea40000000800 */
.L_x_90:
[----:B-----5:R-:W-:Y:S01]  /*5a50*/  FSETP.NEU.AND P3, PT, R49, RZ, PT ;  /* 0x000000ff3100720b */ /* 0x020fe20003f6d000 */
[----:B------:R-:W-:Y:S01]  /*5a60*/  IMAD.SHL.U32 R129, R108, 0x4, RZ ;  /* 0x000000046c817824 */ /* 0x000fe200078e00ff */
[----:B------:R-:W-:Y:S01]  /*5a70*/  SEL R3, RZ, 0xffffffff, P2 ;  /* 0xffffffffff037807 */ /* 0x000fe20001000000 */
[----:B------:R-:W-:Y:S01]  /*5a80*/  IMAD.SHL.U32 R61, R115, 0x10, RZ ;  /* 0x00000010733d7824 */ /* 0x000fe200078e00ff */
[----:B------:R-:W-:Y:S01]  /*5a90*/  @P1 LOP3.LUT P2, RZ, R103, 0xff, RZ, 0xc0, !PT ;  /* 0x000000ff67ff1812 */ /* 0x000fe2000784c0ff */
[----:B------:R-:W-:Y:S01]  /*5aa0*/  VIADD R128, R129, UR48 ;  /* 0x0000003081807c36 */ /* 0x000fe20008000000 */
[----:B------:R-:W-:Y:S01]  /*5ab0*/  @P1 SEL R2, RZ, 0xffffffff, P3 ;  /* 0xffffffffff021807 */ /* 0x000fe20001800000 */
[----:B------:R-:W-:Y:S01]  /*5ac0*/  IMAD.MOV.U32 R131, RZ, RZ, -0x10 ;  /* 0xfffffff0ff837424 */ /* 0x000fe200078e00ff */
[----:B------:R-:W-:Y:S01]  /*5ad0*/  LEA R59, R44, UR48, 0x3 ;  /* 0x000000302c3b7c11 */ /* 0x000fe2000f8e18ff */
[----:B------:R-:W-:Y:S01]  /*5ae0*/  IMAD.SHL.U32 R63, R116, 0x10, RZ ;  /* 0x00000010743f7824 */ /* 0x000fe200078e00ff */
[----:B------:R-:W-:Y:S01]  /*5af0*/  @P0 SEL R2, R3, R2, !P2 ;  /* 0x0000000203020207 */ /* 0x000fe20005000000 */
[----:B------:R-:W-:Y:S01]  /*5b00*/  IMAD.IADD R124, R128, 0x1, R61 ;  /* 0x00000001807c7824 */ /* 0x000fe200078e023d */
[----:B------:R-:W-:Y:S01]  /*5b10*/  SHF.L.U32 R0, R114, 0x1f, RZ ;  /* 0x0000001f72007819 */ /* 0x000fe200000006ff */
[----:B------:R-:W-:Y:S01]  /*5b20*/  IMAD.IADD R127, R128, 0x1, R63 ;  /* 0x00000001807f7824 */ /* 0x000fe200078e023f */
[----:B------:R-:W-:Y:S01]  /*5b30*/  @P1 LOP3.LUT R2, R2, 0x1, RZ, 0xc0, !PT ;  /* 0x0000000102021812 */ /* 0x000fe200078ec0ff */
[--C-:B------:R-:W-:Y:S01]  /*5b40*/  IMAD.IADD R122, R63, 0x1, R124.reuse ;  /* 0x000000013f7a7824 */ /* 0x100fe200078e027c */
[----:B------:R-:W-:Y:S01]  /*5b50*/  PLOP3.LUT P2, PT, PT, PT, UP1, 0x80, 0x8 ;  /* 0x000000000008781c */ /* 0x000fe20003f4f018 */
[----:B------:R-:W-:Y:S01]  /*5b60*/  BSSY B1, `(.L_x_91) ;  /* 0x0000049000017945 */ /* 0x000fe20003800000 */
[----:B------:R-:W-:Y:S01]  /*5b70*/  ISETP.NE.U32.OR P4, PT, R2, 0x1, !P1 ;  /* 0x000000010200780c */ /* 0x000fe20004f85470 */
[----:B------:R-:W-:Y:S01]  /*5b80*/  IMAD.MOV.U32 R130, RZ, RZ, 0x1 ;  /* 0x00000001ff827424 */ /* 0x000fe200078e00ff */
[----:B------:R-:W-:Y:S01]  /*5b90*/  SEL R2, RZ, 0xffffffff, P3 ;  /* 0xffffffffff027807 */ /* 0x000fe20001800000 */
[----:B------:R-:W-:Y:S01]  /*5ba0*/  IMAD R48, R44, 0x100, R47 ;  /* 0x000001002c307824 */ /* 0x000fe200078e022f */
[----:B------:R-:W-:Y:S01]  /*5bb0*/  LOP3.LUT P3, R119, R103, 0xff, RZ, 0xc0, !PT ;  /* 0x000000ff67777812 */ /* 0x000fe2000786c0ff */
[----:B------:R-:W-:Y:S01]  /*5bc0*/  IMAD.MOV.U32 R62, RZ, RZ, RZ ;  /* 0x000000ffff3e7224 */ /* 0x000fe200078e00ff */
[----:B------:R-:W-:Y:S02]  /*5bd0*/  P2R R126, PR, RZ, 0x10 ;  /* 0x00000010ff7e7803 */ /* 0x000fe40000000000 */
[----:B------:R-:W-:Y:S02]  /*5be0*/  CS2R R78, SRZ ;  /* 0x00000000004e7805 */ /* 0x000fe4000001ff00 */
[----:B------:R-:W-:Y:S02]  /*5bf0*/  CS2R R76, SRZ ;  /* 0x00000000004c7805 */ /* 0x000fe4000001ff00 */
[----:B------:R-:W-:Y:S02]  /*5c00*/  CS2R R74, SRZ ;  /* 0x00000000004a7805 */ /* 0x000fe4000001ff00 */
[----:B------:R-:W-:Y:S02]  /*5c10*/  CS2R R72, SRZ ;  /* 0x0000000000487805 */ /* 0x000fe4000001ff00 */
[----:B------:R-:W-:Y:S02]  /*5c20*/  @P2 SEL R2, R3, R2, !P3 ;  /* 0x0000000203022207 */ /* 0x000fe40005800000 */
[----:B------:R-:W-:Y:S02]  /*5c30*/  CS2R R70, SRZ ;  /* 0x0000000000467805 */ /* 0x000fe4000001ff00 */
[----:B------:R-:W-:Y:S02]  /*5c40*/  @P4 SHF.L.U32 R4, RZ, 0x1f, RZ ;  /* 0x0000001fff044819 */ /* 0x000fe400000006ff */
[----:B------:R-:W-:Y:S02]  /*5c50*/  CS2R R68, SRZ ;  /* 0x0000000000447805 */ /* 0x000fe4000001ff00 */
[----:B------:R-:W-:Y:S02]  /*5c60*/  LOP3.LUT R2, R2, 0x1, RZ, 0xc0, !PT ;  /* 0x0000000102027812 */ /* 0x000fe400078ec0ff */
[----:B------:R-:W-:Y:S01]  /*5c70*/  CS2R R66, SRZ ;  /* 0x0000000000427805 */ /* 0x000fe2000001ff00 */
[----:B------:R-:W1:Y:S01]  /*5c80*/  @P4 SYNCS.PHASECHK.TRANS64.TRYWAIT P1, [UR48+0x30], R4 ;  /* 0x00003004ff0045a7 */ /* 0x000e620008021130 */
[----:B------:R-:W-:Y:S02]  /*5c90*/  CS2R R64, SRZ ;  /* 0x0000000000407805 */ /* 0x000fe4000001ff00 */
[----:B------:R-:W-:Y:S02]  /*5ca0*/  ISETP.NE.U32.AND P2, PT, R2, 0x1, PT ;  /* 0x000000010200780c */ /* 0x000fe40003f45070 */
[----:B------:R-:W-:Y:S02]  /*5cb0*/  CS2R R82, SRZ ;  /* 0x0000000000527805 */ /* 0x000fe4000001ff00 */
[----:B------:R-:W-:Y:S02]  /*5cc0*/  CS2R R80, SRZ ;  /* 0x0000000000507805 */ /* 0x000fe4000001ff00 */
[----:B------:R-:W-:Y:S02]  /*5cd0*/  CS2R R86, SRZ ;  /* 0x0000000000567805 */ /* 0x000fe4000001ff00 */
[----:B------:R-:W-:Y:S02]  /*5ce0*/  P2R R132, PR, RZ, 0x4 ;  /* 0x00000004ff847803 */ /* 0x000fe40000000000 */
[----:B------:R-:W-:Y:S02]  /*5cf0*/  CS2R R84, SRZ ;  /* 0x0000000000547805 */ /* 0x000fe4000001ff00 */
[----:B------:R-:W-:Y:S02]  /*5d00*/  ISETP.NE.U32.AND P2, PT, R109, 0x1, PT ;  /* 0x000000016d00780c */ /* 0x000fe40003f45070 */
[----:B------:R-:W-:Y:S02]  /*5d10*/  CS2R R90, SRZ ;  /* 0x00000000005a7805 */ /* 0x000fe4000001ff00 */
[----:B------:R-:W-:Y:S02]  /*5d20*/  CS2R R88, SRZ ;  /* 0x0000000000587805 */ /* 0x000fe4000001ff00 */
[----:B------:R-:W-:Y:S02]  /*5d30*/  CS2R R94, SRZ ;  /* 0x00000000005e7805 */ /* 0x000fe4000001ff00 */
[----:B------:R-:W-:Y:S02]  /*5d40*/  SEL R131, R131, 0x10, !P2 ;  /* 0x0000001083837807 */ /* 0x000fe40005000000 */
[----:B------:R-:W-:Y:S01]  /*5d50*/  CS2R R92, SRZ ;  /* 0x00000000005c7805 */ /* 0x000fe2000001ff00 */
[----:B------:R3:W4:Y:S02]  /*5d60*/  SYNCS.PHASECHK.TRANS64.TRYWAIT P0, [R59+URZ+0xa0], R0 ;  /* 0x0000a0003b0075a7 */ /* 0x00072400080011ff */
[----:B------:R-:W-:Y:S02]  /*5d70*/  IMAD.IADD R128, R128, 0x1, R131 ;  /* 0x0000000180807824 */ /* 0x000fe400078e0283 */
[C---:B------:R-:W-:Y:S02]  /*5d80*/  IMAD.IADD R125, R131.reuse, 0x1, R127 ;  /* 0x00000001837d7824 */ /* 0x040fe400078e027f */
[C---:B------:R-:W-:Y:S02]  /*5d90*/  IMAD.IADD R123, R131.reuse, 0x1, R124 ;  /* 0x00000001837b7824 */ /* 0x040fe400078e027c */
[----:B------:R-:W-:Y:S01]  /*5da0*/  IMAD.IADD R121, R131, 0x1, R122 ;  /* 0x0000000183797824 */ /* 0x000fe200078e027a */
[----:B-1----:R-:W-:Y:S01]  /*5db0*/  @P4 SEL R130, RZ, 0x1, !P1 ;  /* 0x00000001ff824807 */ /* 0x002fe20004800000 */
[----:B---3--:R-:W-:Y:S06]  /*5dc0*/  @!P4 BRA `(.L_x_92) ;  /* 0x000000000088c947 */ /* 0x008fec0003800000 */
[----:B------:R-:W-:Y:S01]  /*5dd0*/  IMAD.MOV.U32 R79, RZ, RZ, RZ ;  /* 0x000000ffff4f7224 */ /* 0x000fe200078e00ff */
[----:B------:R-:W-:Y:S01]  /*5de0*/  ISETP.NE.AND P1, PT, R130, RZ, PT ;  /* 0x000000ff8200720c */ /* 0x000fe20003f25270 */
[----:B------:R-:W-:Y:S01]  /*5df0*/  BSSY B0, `(.L_x_93) ;  /* 0x0000014000007945 */ /* 0x000fe20003800000 */
[----:B------:R-:W-:Y:S02]  /*5e00*/  CS2R R94, SRZ ;  /* 0x00000000005e7805 */ /* 0x000fe4000001ff00 */
        /* <DEDUP_REMOVED lines=13> */
[----:B------:R-:W-:Y:S01]  /*5ee0*/  CS2R R76, SRZ ;  /* 0x00000000004c7805 */ /* 0x000fe2000001ff00 */
[----:B------:R-:W-:Y:S06]  /*5ef0*/  @P1 BRA `(.L_x_94) ;  /* 0x00000000000c1947 */ /* 0x000fec0003800000 */
[----:B------:R-:W-:Y:S04]  /*5f00*/  SHF.L.U32 R3, RZ, 0x1f, RZ ;  /* 0x0000001fff037819 */ /* 0x000fe800000006ff */
[----:B------:R-:W1:Y:S02]  /*5f10*/  SYNCS.PHASECHK.TRANS64.TRYWAIT P1, [UR48+0x30], R3 ;  /* 0x00003003ff0075a7 */ /* 0x000e640008021130 */
[----:B-1----:R-:W-:Y:S05]  /*5f20*/  @!P1 BRA `(.L_x_95) ;  /* 0x0000007c009c9947 */ /* 0x002fea0003800000 */
.L_x_94:
[----:B------:R-:W-:Y:S05]  /*5f30*/  BSYNC B0 ;  /* 0x0000000000007941 */ /* 0x000fea0003800000 */
.L_x_93:
[----:B------:R-:W-:Y:S01]  /*5f40*/  ISETP.NE.AND P1, PT, R132, RZ, PT ;  /* 0x000000ff8400720c */ /* 0x000fe20003f25270 */
[----:B------:R-:W-:Y:S11]  /*5f50*/  HFMA2 R62, -RZ, RZ, 0, 5.9604644775390625e-08 ;  /* 0x00000001ff3e7431 */ /* 0x000ff600000001ff */
[----:B------:R-:W-:Y:S01]  /*5f60*/  @!UPT UIADD3 URZ, UPT, UPT, URZ, URZ, URZ ;  /* 0x000000fffffff290 */ /* 0x000fe2000fffe0ff */
[----:B------:R3:W1:Y:S04]  /*5f70*/  @P1 LDS.128 R92, [R129+UR48+0x400] ;  /* 0x00040030815c1984 */ /* 0x0006680008000c00 */
[----:B------:R3:W1:Y:S04]  /*5f80*/  @P1 LDS.128 R88, [R128+0x400] ;  /* 0x0004000080581984 */ /* 0x0006680000000c00 */
[----:B------:R3:W1:Y:S04]  /*5f90*/  @P1 LDS.128 R84, [R127+0x400] ;  /* 0x000400007f541984 */ /* 0x0006680000000c00 */
[----:B------:R3:W1:Y:S04]  /*5fa0*/  @P1 LDS.128 R80, [R125+0x400] ;  /* 0x000400007d501984 */ /* 0x0006680000000c00 */
[----:B------:R3:W1:Y:S04]  /*5fb0*/  @P1 LDS.128 R64, [R124+0x400] ;  /* 0x000400007c401984 */ /* 0x0006680000000c00 */
[----:B------:R3:W1:Y:S04]  /*5fc0*/  @P1 LDS.128 R68, [R123+0x400] ;  /* 0x000400007b441984 */ /* 0x0006680000000c00 */
[----:B------:R3:W1:Y:S04]  /*5fd0*/  @P1 LDS.128 R72, [R122+0x400] ;  /* 0x000400007a481984 */ /* 0x0006680000000c00 */
[----:B------:R3:W1:Y:S02]  /*5fe0*/  @P1 LDS.128 R76, [R121+0x400] ;  /* 0x00040000794c1984 */ /* 0x0006640000000c00 */
.L_x_92:
[----:B------:R-:W-:Y:S05]  /*5ff0*/  BSYNC B1 ;  /* 0x0000000000017941 */ /* 0x000fea0003800000 */
.L_x_91:
[----:B-1----:R-:W-:Y:S04]  /*6000*/  SHF.R.U32.HI R3, RZ, 0x15, R48 ;  /* 0x00000015ff037819 */ /* 0x002fe80000011630 */
[----:B------:R-:W-:Y:S01]  /*6010*/  LOP3.LUT P1, RZ, R3, 0x3, R110, 0x48, !PT ;  /* 0x0000000303ff7812 */ /* 0x000fe2000782486e */
[----:B------:R-:W-:Y:S01]  /*6020*/  @!UPT UIADD3 URZ, UPT, UPT, URZ, URZ, URZ ;  /* 0x000000fffffff290 */ /* 0x000fe2000fffe0ff */
[----:B----4-:R-:W-:Y:S11]  /*6030*/  @P0 BRA `(.L_x_96) ;  /* 0x0000000000080947 */ /* 0x010ff60003800000 */
[----:B------:R-:W1:Y:S02]  /*6040*/  SYNCS.PHASECHK.TRANS64.TRYWAIT P0, [R59+URZ+0xa0], R0 ;  /* 0x0000a0003b0075a7 */ /* 0x000e6400080011ff */
[----:B-1----:R-:W-:Y:S05]  /*6050*/  @!P0 BRA `(.L_x_97) ;  /* 0x0000007c00688947 */ /* 0x002fea0003800000 */
.L_x_96:
[----:B------:R-:W-:Y:S05]  /*6060*/  @!P1 BRA `(.L_x_98) ;  /* 0x0000000000409947 */ /* 0x000fea0003800000 */
[----:B------:R-:W4:Y:S01]  /*6070*/  LDCU.64 UR8, c[0x4][0x70] ;  /* 0x01000e00ff0877ac */ /* 0x000f220008000a00 */
[----:B------:R-:W-:Y:S01]  /*6080*/  MOV R3, 0x0 ;  /* 0x0000000000037802 */ /* 0x000fe20000000f00 */
[----:B------:R-:W-:Y:S02]  /*6090*/  HFMA2 R12, -RZ, RZ, 0, 5.9604644775390625e-08 ;  /* 0x00000001ff0c7431 */ /* 0x000fe400000001ff */
[----:B------:R-:W-:Y:S02]  /*60a0*/  IMAD.MOV.U32 R8, RZ, RZ, 0x192 ;  /* 0x00000192ff087424 */ /* 0x000fe400078e00ff */
[----:B------:R-:W-:Y:S01]  /*60b0*/  IMAD.MOV.U32 R13, RZ, RZ, RZ ;  /* 0x000000ffff0d7224 */ /* 0x000fe200078e00ff */
[----:B------:R-:W5:Y:S01]  /*60c0*/  LDCU.64 UR6, c[0x4][0x78] ;  /* 0x01000f00ff0677ac */ /* 0x000f620008000a00 */
[----:B------:R-:W1:Y:S01]  /*60d0*/  LDC.64 R2, c[0x4][R3] ;  /* 0x0100000003027b82 */ /* 0x000e620000000a00 */
[----:B------:R-:W2:Y:S01]  /*60e0*/  LDCU.64 UR4, c[0x4][0x10] ;  /* 0x01000200ff0477ac */ /* 0x000ea20008000a00 */
[----:B----4-:R-:W-:Y:S01]  /*60f0*/  MOV R5, UR9 ;  /* 0x0000000900057c02 */ /* 0x010fe20008000f00 */
[----:B------:R-:W-:Y:S01]  /*6100*/  IMAD.U32 R4, RZ, RZ, UR8 ;  /* 0x00000008ff047e24 */ /* 0x000fe2000f8e00ff */
[----:B-----5:R-:W-:Y:S01]  /*6110*/  MOV R7, UR7 ;  /* 0x0000000700077c02 */ /* 0x020fe20008000f00 */
[----:B------:R-:W-:Y:S01]  /*6120*/  IMAD.U32 R6, RZ, RZ, UR6 ;  /* 0x00000006ff067e24 */ /* 0x000fe2000f8e00ff */
[----:B--2---:R-:W-:Y:S01]  /*6130*/  MOV R11, UR5 ;  /* 0x00000005000b7c02 */ /* 0x004fe20008000f00 */
[----:B------:R-:W-:Y:S02]  /*6140*/  IMAD.U32 R10, RZ, RZ, UR4 ;  /* 0x00000004ff0a7e24 */ /* 0x000fe4000f8e00ff */
[----:B------:R-:W-:Y:S07]  /*6150*/  LEPC R20, `(.L_x_98) ;  /* 0x000000001014794e */ /* 0x000fee0000000000 */
[----:B-1-3--:R-:W-:Y:S05]  /*6160*/  CALL.ABS.NOINC R2 ;  /* 0x0000000002007343 */ /* 0x00afea0003c00000 */
.L_x_98:
[----:B------:R-:W-:Y:S01]  /*6170*/  LOP3.LUT R50, R92, 0xffffe000, RZ, 0xc0, !PT ;  /* 0xffffe0005c327812 */ /* 0x000fe200078ec0ff */
[----:B------:R-:W-:Y:S05]  /*6180*/  WARPSYNC.ALL ;  /* 0x0000000000007948 */ /* 0x000fea0003800000 */
[----:B------:R-:W-:Y:S01]  /*6190*/  R2UR UR4, R48 ;  /* 0x00000000300472ca */ /* 0x000fe200000e0000 */
[----:B------:R-:W-:Y:S01]  /*61a0*/  BSSY.RECONVERGENT B0, `(.L_x_99) ;  /* 0x000009c000007945 */ /* 0x000fe20003800200 */
[----:B------:R-:W-:Y:S02]  /*61b0*/  LOP3.LUT R51, R93, 0xffffe000, RZ, 0xc0, !PT ;  /* 0xffffe0005d337812 */ /* 0x000fe400078ec0ff */
[----:B------:R-:W-:Y:S02]  /*61c0*/  LOP3.LUT R56, R94, 0xffffe000, RZ, 0xc0, !PT ;  /* 0xffffe0005e387812 */ /* 0x000fe400078ec0ff */
[----:B------:R-:W-:Y:S02]  /*61d0*/  LOP3.LUT R58, R95, 0xffffe000, RZ, 0xc0, !PT ;  /* 0xffffe0005f3a7812 */ /* 0x000fe400078ec0ff */
[----:B------:R-:W-:Y:S02]  /*61e0*/  LOP3.LUT R57, R64, 0xffffe000, RZ, 0xc0, !PT ;  /* 0xffffe00040397812 */ /* 0x000fe400078ec0ff */
[----:B------:R-:W-:Y:S03]  /*61f0*/  ISETP.NE.AND P0, PT, R117, RZ, PT ;  /* 0x000000ff7500720c */ /* 0x000fe60003f05270 */
[----:B------:R-:W1:Y:S02]  /*6200*/  LDTM.x32 R4, tmem[UR4] ;  /* 0x00000004000479ee */ /* 0x000e6400082c0000 */
[C---:B-12---:R-:W-:Y:S01]  /*6210*/  FMUL R0, R46.reuse, R4 ;  /* 0x000000042e007220 */ /* 0x046fe20000400000 */
[C---:B------:R-:W-:Y:S01]  /*6220*/  FMUL R2, R46.reuse, R5 ;  /* 0x000000052e027220 */ /* 0x040fe20000400000 */
[C---:B------:R-:W-:Y:S01]  /*6230*/  FMUL R3, R46.reuse, R6 ;  /* 0x000000062e037220 */ /* 0x040fe20000400000 */
[----:B------:R-:W-:Y:S01]  /*6240*/  FMUL R7, R46, R7 ;  /* 0x000000072e077220 */ /* 0x000fe20000400000 */
[C---:B------:R-:W-:Y:S01]  /*6250*/  FFMA R52, R49.reuse, R50, R0 ;  /* 0x0000003231347223 */ /* 0x040fe20000000000 */
[----:B------:R-:W-:Y:S01]  /*6260*/  LOP3.LUT R50, R88, 0xffffe000, RZ, 0xc0, !PT ;  /* 0xffffe00058327812 */ /* 0x000fe200078ec0ff */
[C---:B------:R-:W-:Y:S01]  /*6270*/  FFMA R53, R49.reuse, R51, R2 ;  /* 0x0000003331357223 */ /* 0x040fe20000000002 */
[----:B------:R-:W-:Y:S01]  /*6280*/  LOP3.LUT R51, R90, 0xffffe000, RZ, 0xc0, !PT ;  /* 0xffffe0005a337812 */ /* 0x000fe200078ec0ff */
[----:B------:R-:W-:Y:S01]  /*6290*/  FFMA R54, R49, R56, R3 ;  /* 0x0000003831367223 */ /* 0x000fe20000000003 */
[----:B------:R-:W-:Y:S01]  /*62a0*/  LOP3.LUT R56, R89, 0xffffe000, RZ, 0xc0, !PT ;  /* 0xffffe00059387812 */ /* 0x000fe200078ec0ff */
[----:B------:R-:W-:Y:S01]  /*62b0*/  FFMA R55, R49, R58, R7 ;  /* 0x0000003a31377223 */ /* 0x000fe20000000007 */
[----:B------:R-:W-:Y:S01]  /*62c0*/  LOP3.LUT R58, R91, 0xffffe000, RZ, 0xc0, !PT ;  /* 0xffffe0005b3a7812 */ /* 0x000fe200078ec0ff */
[C---:B------:R-:W-:Y:S01]  /*62d0*/  FMUL R4, R46.reuse, R8 ;  /* 0x000000082e047220 */ /* 0x040fe20000400000 */
[----:B------:R-:W-:Y:S01]  /*62e0*/  F2FP.TF32.F32.PACK_B R52, R52 ;  /* 0x00000034ff34723e */ /* 0x000fe200024050ff */
[C---:B------:R-:W-:Y:S01]  /*62f0*/  FMUL R5, R46.reuse, R9 ;  /* 0x000000092e057220 */ /* 0x040fe20000400000 */
[----:B------:R-:W-:Y:S01]  /*6300*/  F2FP.TF32.F32.PACK_B R53, R53 ;  /* 0x00000035ff35723e */ /* 0x000fe200024050ff */
[C---:B------:R-:W-:Y:S01]  /*6310*/  FMUL R6, R46.reuse, R10 ;  /* 0x0000000a2e067220 */ /* 0x040fe20000400000 */
[----:B------:R-:W-:Y:S01]  /*6320*/  F2FP.TF32.F32.PACK_B R54, R54 ;  /* 0x00000036ff36723e */ /* 0x000fe200024050ff */
[C---:B------:R-:W-:Y:S01]  /*6330*/  FFMA R4, R49.reuse, R50, R4 ;  /* 0x0000003231047223 */ /* 0x040fe20000000004 */
[----:B------:R-:W-:Y:S01]  /*6340*/  F2FP.TF32.F32.PACK_B R55, R55 ;  /* 0x00000037ff37723e */ /* 0x000fe200024050ff */
[----:B------:R-:W-:Y:S01]  /*6350*/  FMUL R11, R46, R11 ;  /* 0x0000000b2e0b7220 */ /* 0x000fe20000400000 */
[----:B------:R-:W-:Y:S01]  /*6360*/  LOP3.LUT R50, R84, 0xffffe000, RZ, 0xc0, !PT ;  /* 0xffffe00054327812 */ /* 0x000fe200078ec0ff */
[----:B------:R-:W-:Y:S01]  /*6370*/  FFMA R5, R49, R56, R5 ;  /* 0x0000003831057223 */ /* 0x000fe20000000005 */
[----:B------:R-:W-:Y:S01]  /*6380*/  LOP3.LUT R56, R85, 0xffffe000, RZ, 0xc0, !PT ;  /* 0xffffe00055387812 */ /* 0x000fe200078ec0ff */
[----:B------:R-:W-:Y:S01]  /*6390*/  FMUL R8, R46, R12 ;  /* 0x0000000c2e087220 */ /* 0x000fe20000400000 */
[----:B------:R-:W-:Y:S01]  /*63a0*/  F2FP.TF32.F32.PACK_B R4, R4 ;  /* 0x00000004ff04723e */ /* 0x000fe200024050ff */
[C---:B------:R-:W-:Y:S01]  /*63b0*/  FFMA R6, R49.reuse, R51, R6 ;  /* 0x0000003331067223 */ /* 0x040fe20000000006 */
[----:B------:R-:W-:Y:S01]  /*63c0*/  LOP3.LUT R51, R86, 0xffffe000, RZ, 0xc0, !PT ;  /* 0xffffe00056337812 */ /* 0x000fe200078ec0ff */
[----:B------:R-:W-:Y:S01]  /*63d0*/  FFMA R7, R49, R58, R11 ;  /* 0x0000003a31077223 */ /* 0x000fe2000000000b */
[----:B------:R-:W-:Y:S01]  /*63e0*/  LOP3.LUT R58, R87, 0xffffe000, RZ, 0xc0, !PT ;  /* 0xffffe000573a7812 */ /* 0x000fe200078ec0ff */
[----:B------:R-:W-:Y:S01]  /*63f0*/  FMUL R9, R46, R13 ;  /* 0x0000000d2e097220 */ /* 0x000fe20000400000 */
[----:B------:R-:W-:Y:S01]  /*6400*/  F2FP.TF32.F32.PACK_B R5, R5 ;  /* 0x00000005ff05723e */ /* 0x000fe200024050ff */
[----:B------:R1:W-:Y:S01]  /*6410*/  STS.128 [R129+UR48+0x400], R52 ;  /* 0x0004003481007988 */ /* 0x0003e20008000c30 */
[----:B------:R-:W-:Y:S01]  /*6420*/  F2FP.TF32.F32.PACK_B R6, R6 ;  /* 0x00000006ff06723e */ /* 0x000fe200024050ff */
[C---:B------:R-:W-:Y:S01]  /*6430*/  FFMA R8, R49.reuse, R50, R8 ;  /* 0x0000003231087223 */ /* 0x040fe20000000008 */
[----:B------:R-:W-:Y:S01]  /*6440*/  LOP3.LUT R50, R80, 0xffffe000, RZ, 0xc0, !PT ;  /* 0xffffe00050327812 */ /* 0x000fe200078ec0ff */
[C---:B------:R-:W-:Y:S01]  /*6450*/  FMUL R10, R46.reuse, R14 ;  /* 0x0000000e2e0a7220 */ /* 0x040fe20000400000 */
[----:B------:R-:W-:Y:S01]  /*6460*/  F2FP.TF32.F32.PACK_B R7, R7 ;  /* 0x00000007ff07723e */ /* 0x000fe200024050ff */
[C---:B------:R-:W-:Y:S01]  /*6470*/  FMUL R15, R46.reuse, R15 ;  /* 0x0000000f2e0f7220 */ /* 0x040fe20000400000 */
[----:B------:R-:W-:Y:S01]  /*6480*/  F2FP.TF32.F32.PACK_B R8, R8 ;  /* 0x00000008ff08723e */ /* 0x000fe200024050ff */
[----:B------:R-:W-:Y:S01]  /*6490*/  FMUL R12, R46, R16 ;  /* 0x000000102e0c7220 */ /* 0x000fe20000400000 */
[----:B------:R-:W-:Y:S01]  /*64a0*/  FFMA R9, R49, R56, R9 ;  /* 0x0000003831097223 */ /* 0x000fe20000000009 */
[----:B------:R-:W-:Y:S01]  /*64b0*/  LOP3.LUT R56, R83, 0xffffe000, RZ, 0xc0, !PT ;  /* 0xffffe00053387812 */ /* 0x000fe200078ec0ff */
[C---:B------:R-:W-:Y:S01]  /*64c0*/  FFMA R10, R49.reuse, R51, R10 ;  /* 0x00000033310a7223 */ /* 0x040fe2000000000a */
[----:B------:R-:W-:Y:S01]  /*64d0*/  LOP3.LUT R51, R82, 0xffffe000, RZ, 0xc0, !PT ;  /* 0xffffe00052337812 */ /* 0x000fe200078ec0ff */
[C---:B------:R-:W-:Y:S01]  /*64e0*/  FFMA R11, R49.reuse, R58, R15 ;  /* 0x0000003a310b7223 */ /* 0x040fe2000000000f */
[----:B------:R-:W-:Y:S01]  /*64f0*/  F2FP.TF32.F32.PACK_B R9, R9 ;  /* 0x00000009ff09723e */ /* 0x000fe200024050ff */
[----:B------:R-:W-:Y:S01]  /*6500*/  FFMA R12, R49, R50, R12 ;  /* 0x00000032310c7223 */ /* 0x000fe2000000000c */
[----:B------:R-:W-:Y:S01]  /*6510*/  LOP3.LUT R50, R81, 0xffffe000, RZ, 0xc0, !PT ;  /* 0xffffe00051327812 */ /* 0x000fe200078ec0ff */
[----:B------:R1:W-:Y:S01]  /*6520*/  STS.128 [R128+0x400], R4 ;  /* 0x0004000480007388 */ /* 0x0003e20000000c00 */
[----:B------:R-:W-:Y:S01]  /*6530*/  F2FP.TF32.F32.PACK_B R10, R10 ;  /* 0x0000000aff0a723e */ /* 0x000fe200024050ff */
        /* <DEDUP_REMOVED lines=9> */
[C---:B------:R-:W-:Y:S01]  /*65d0*/  FMUL R16, R46.reuse, R20 ;  /* 0x000000142e107220 */ /* 0x040fe20000400000 */
[----:B------:R-:W-:Y:S01]  /*65e0*/  F2FP.TF32.F32.PACK_B R13, R13 ;  /* 0x0000000dff0d723e */ /* 0x000fe200024050ff */
[----:B------:R-:W-:Y:S01]  /*65f0*/  FFMA R15, R49, R56, R19 ;  /* 0x00000038310f7223 */ /* 0x000fe20000000013 */
[----:B------:R-:W-:Y:S01]  /*6600*/  LOP3.LUT R56, R67, 0xffffe000, RZ, 0xc0, !PT ;  /* 0xffffe00043387812 */ /* 0x000fe200078ec0ff */
[----:B------:R1:W-:Y:S01]  /*6610*/  STS.128 [R127+0x400], R8 ;  /* 0x000400087f007388 */ /* 0x0003e20000000c00 */
[----:B------:R-:W-:Y:S01]  /*6620*/  F2FP.TF32.F32.PACK_B R14, R14 ;  /* 0x0000000eff0e723e */ /* 0x000fe200024050ff */
[----:B------:R-:W-:Y:S01]  /*6630*/  FMUL R17, R46, R21 ;  /* 0x000000152e117220 */ /* 0x000fe20000400000 */
[----:B------:R-:W-:Y:S01]  /*6640*/  F2FP.TF32.F32.PACK_B R15, R15 ;  /* 0x0000000fff0f723e */ /* 0x000fe200024050ff */
[C---:B------:R-:W-:Y:S01]  /*6650*/  FFMA R16, R49.reuse, R57, R16 ;  /* 0x0000003931107223 */ /* 0x040fe20000000010 */
[----:B------:R-:W-:Y:S01]  /*6660*/  LOP3.LUT R57, R68, 0xffffe000, RZ, 0xc0, !PT ;  /* 0xffffe00044397812 */ /* 0x000fe200078ec0ff */
[C---:B------:R-:W-:Y:S01]  /*6670*/  FMUL R18, R46.reuse, R22 ;  /* 0x000000162e127220 */ /* 0x040fe20000400000 */
[----:B------:R-:W-:Y:S01]  /*6680*/  FFMA R17, R49, R50, R17 ;  /* 0x0000003231117223 */ /* 0x000fe20000000011 */
[----:B------:R-:W-:Y:S01]  /*6690*/  LOP3.LUT R50, R69, 0xffffe000, RZ, 0xc0, !PT ;  /* 0xffffe00045327812 */ /* 0x000fe200078ec0ff */
[----:B------:R1:W-:Y:S01]  /*66a0*/  STS.128 [R125+0x400], R12 ;  /* 0x0004000c7d007388 */ /* 0x0003e20000000c00 */
[----:B------:R-:W-:Y:S01]  /*66b0*/  F2FP.TF32.F32.PACK_B R16, R16 ;  /* 0x00000010ff10723e */ /* 0x000fe200024050ff */
[C---:B------:R-:W-:Y:S01]  /*66c0*/  FMUL R23, R46.reuse, R23 ;  /* 0x000000172e177220 */ /* 0x040fe20000400000 */
[----:B------:R-:W-:Y:S01]  /*66d0*/  F2FP.TF32.F32.PACK_B R17, R17 ;  /* 0x00000011ff11723e */ /* 0x000fe200024050ff */
[C---:B------:R-:W-:Y:S01]  /*66e0*/  FMUL R20, R46.reuse, R24 ;  /* 0x000000182e147220 */ /* 0x040fe20000400000 */
[----:B------:R-:W-:Y:S01]  /*66f0*/  FMUL R21, R46, R25 ;  /* 0x000000192e157220 */ /* 0x000fe20000400000 */
[C---:B------:R-:W-:Y:S01]  /*6700*/  FFMA R18, R49.reuse, R51, R18 ;  /* 0x0000003331127223 */ /* 0x040fe20000000012 */
[----:B------:R-:W-:Y:S01]  /*6710*/  LOP3.LUT R51, R70, 0xffffe000, RZ, 0xc0, !PT ;  /* 0xffffe00046337812 */ /* 0x000fe200078ec0ff */
[----:B------:R-:W-:Y:S01]  /*6720*/  FFMA R19, R49, R56, R23 ;  /* 0x0000003831137223 */ /* 0x000fe20000000017 */
[----:B------:R-:W-:Y:S01]  /*6730*/  LOP3.LUT R56, R73, 0xffffe000, RZ, 0xc0, !PT ;  /* 0xffffe00049387812 */ /* 0x000fe200078ec0ff */
[C---:B------:R-:W-:Y:S01]  /*6740*/  FFMA R20, R49.reuse, R57, R20 ;  /* 0x0000003931147223 */ /* 0x040fe20000000014 */
[----:B------:R-:W-:Y:S01]  /*6750*/  FFMA R21, R49, R50, R21 ;  /* 0x0000003231157223 */ /* 0x000fe20000000015 */
[C---:B------:R-:W-:Y:S01]  /*6760*/  FMUL R22, R46.reuse, R26 ;  /* 0x0000001a2e167220 */ /* 0x040fe20000400000 */
[----:B------:R-:W-:Y:S01]  /*6770*/  LOP3.LUT R50, R71, 0xffffe000, RZ, 0xc0, !PT ;  /* 0xffffe00047327812 */ /* 0x000fe200078ec0ff */
[----:B------:R-:W-:Y:S01]  /*6780*/  FMUL R27, R46, R27 ;  /* 0x0000001b2e1b7220 */ /* 0x000fe20000400000 */
[----:B------:R-:W-:Y:S01]  /*6790*/  F2FP.TF32.F32.PACK_B R18, R18 ;  /* 0x00000012ff12723e */ /* 0x000fe200024050ff */
[C---:B------:R-:W-:Y:S01]  /*67a0*/  FFMA R22, R49.reuse, R51, R22 ;  /* 0x0000003331167223 */ /* 0x040fe20000000016 */
[----:B------:R-:W-:Y:S01]  /*67b0*/  F2FP.TF32.F32.PACK_B R19, R19 ;  /* 0x00000013ff13723e */ /* 0x000fe200024050ff */
[----:B------:R-:W-:Y:S01]  /*67c0*/  FFMA R23, R49, R50, R27 ;  /* 0x0000003231177223 */ /* 0x000fe2000000001b */
[----:B------:R-:W-:Y:S01]  /*67d0*/  LOP3.LUT R57, R72, 0xffffe000, RZ, 0xc0, !PT ;  /* 0xffffe00048397812 */ /* 0x000fe200078ec0ff */
[C---:B------:R-:W-:Y:S01]  /*67e0*/  FMUL R24, R46.reuse, R28 ;  /* 0x0000001c2e187220 */ /* 0x040fe20000400000 */
[----:B------:R-:W-:Y:S01]  /*67f0*/  F2FP.TF32.F32.PACK_B R20, R20 ;  /* 0x00000014ff14723e */ /* 0x000fe200024050ff */
[----:B------:R1:W-:Y:S01]  /*6800*/  STS.128 [R124+0x400], R16 ;  /* 0x000400107c007388 */ /* 0x0003e20000000c00 */
[----:B------:R-:W-:Y:S01]  /*6810*/  FMUL R25, R46, R29 ;  /* 0x0000001d2e197220 */ /* 0x000fe20000400000 */
[----:B------:R-:W-:Y:S01]  /*6820*/  LOP3.LUT R51, R74, 0xffffe000, RZ, 0xc0, !PT ;  /* 0xffffe0004a337812 */ /* 0x000fe200078ec0ff */
[C---:B------:R-:W-:Y:S01]  /*6830*/  FMUL R26, R46.reuse, R30 ;  /* 0x0000001e2e1a7220 */ /* 0x040fe20000400000 */
[----:B------:R-:W-:Y:S01]  /*6840*/  LOP3.LUT R50, R75, 0xffffe000, RZ, 0xc0, !PT ;  /* 0xffffe0004b327812 */ /* 0x000fe200078ec0ff */
[----:B------:R-:W-:Y:S01]  /*6850*/  FMUL R31, R46, R31 ;  /* 0x0000001f2e1f7220 */ /* 0x000fe20000400000 */
[----:B------:R-:W-:Y:S01]  /*6860*/  F2FP.TF32.F32.PACK_B R21, R21 ;  /* 0x00000015ff15723e */ /* 0x000fe200024050ff */
[C---:B------:R-:W-:Y:S01]  /*6870*/  FFMA R24, R49.reuse, R57, R24 ;  /* 0x0000003931187223 */ /* 0x040fe20000000018 */
[----:B------:R-:W-:Y:S01]  /*6880*/  F2FP.TF32.F32.PACK_B R22, R22 ;  /* 0x00000016ff16723e */ /* 0x000fe200024050ff */
[C---:B------:R-:W-:Y:S01]  /*6890*/  FFMA R25, R49.reuse, R56, R25 ;  /* 0x0000003831197223 */ /* 0x040fe20000000019 */
[----:B------:R-:W-:Y:S01]  /*68a0*/  F2FP.TF32.F32.PACK_B R23, R23 ;  /* 0x00000017ff17723e */ /* 0x000fe200024050ff */
[C---:B------:R-:W-:Y:S01]  /*68b0*/  FFMA R26, R49.reuse, R51, R26 ;  /* 0x00000033311a7223 */ /* 0x040fe2000000001a */
[----:B------:R-:W-:Y:S01]  /*68c0*/  FFMA R27, R49, R50, R31 ;  /* 0x00000032311b7223 */ /* 0x000fe2000000001f */
[----:B------:R-:W-:Y:S01]  /*68d0*/  LOP3.LUT R51, R76, 0xffffe000, RZ, 0xc0, !PT ;  /* 0xffffe0004c337812 */ /* 0x000fe200078ec0ff */
[C---:B------:R-:W-:Y:S01]  /*68e0*/  FMUL R28, R46.reuse, R32 ;  /* 0x000000202e1c7220 */ /* 0x040fe20000400000 */
[----:B------:R1:W-:Y:S01]  /*68f0*/  STS.128 [R123+0x400], R20 ;  /* 0x000400147b007388 */ /* 0x0003e20000000c00 */
[----:B------:R-:W-:Y:S01]  /*6900*/  LOP3.LUT R56, R77, 0xffffe000, RZ, 0xc0, !PT ;  /* 0xffffe0004d387812 */ /* 0x000fe200078ec0ff */
        /* <DEDUP_REMOVED lines=11> */
[----:B------:R-:W-:Y:S01]  /*69c0*/  F2FP.TF32.F32.PACK_B R27, R27 ;  /* 0x0000001bff1b723e */ /* 0x000fe200024050ff */
[----:B------:R-:W-:Y:S01]  /*69d0*/  FFMA R31, R49, R50, R35 ;  /* 0x00000032311f7223 */ /* 0x000fe20000000023 */
[----:B------:R-:W-:Y:S02]  /*69e0*/  F2FP.TF32.F32.PACK_B R28, R28 ;  /* 0x0000001cff1c723e */ /* 0x000fe400024050ff */
[----:B------:R-:W-:Y:S01]  /*69f0*/  F2FP.TF32.F32.PACK_B R29, R29 ;  /* 0x0000001dff1d723e */ /* 0x000fe200024050ff */
[----:B------:R1:W-:Y:S01]  /*6a00*/  STS.128 [R122+0x400], R24 ;  /* 0x000400187a007388 */ /* 0x0003e20000000c00 */
[----:B------:R-:W-:Y:S02]  /*6a10*/  F2FP.TF32.F32.PACK_B R30, R30 ;  /* 0x0000001eff1e723e */ /* 0x000fe400024050ff */
[----:B------:R-:W-:Y:S05]  /*6a20*/  F2FP.TF32.F32.PACK_B R31, R31 ;  /* 0x0000001fff1f723e */ /* 0x000fea00024050ff */
[----:B------:R1:W-:Y:S01]  /*6a30*/  STS.128 [R121+0x400], R28 ;  /* 0x0004001c79007388 */ /* 0x0003e20000000c00 */
[----:B------:R-:W-:Y:S01]  /*6a40*/  @!PT LDS RZ, [RZ] ;  /* 0x00000000fffff984 */ /* 0x000fe20000000800 */
[----:B------:R-:W-:Y:S01]  /*6a50*/  @!PT LDS RZ, [RZ] ;  /* 0x00000000fffff984 */ /* 0x000fe20000000800 */
[----:B------:R-:W-:Y:S01]  /*6a60*/  @!PT LDS RZ, [RZ] ;  /* 0x00000000fffff984 */ /* 0x000fe20000000800 */
[----:B------:R-:W-:Y:S01]  /*6a70*/  @!PT LDS RZ, [RZ] ;  /* 0x00000000fffff984 */ /* 0x000fe20000000800 */
[----:B------:R2:W-:Y:S07]  /*6a80*/  MEMBAR.ALL.CTA ;  /* 0x0000000000007992 */ /* 0x0005ee0000008000 */
[----:B--2---:R-:W2:Y:S02]  /*6a90*/  FENCE.VIEW.ASYNC.S ;  /* 0x00000000000073c6 */ /* 0x004ea40000000000 */
[----:B--2---:R-:W-:Y:S06]  /*6aa0*/  BAR.SYNC.DEFER_BLOCKING 0x1, 0x80 ;  /* 0x0042000000007b1d */ /* 0x004fec0000010000 */
[----:B------:R-:W-:Y:S05]  /*6ab0*/  @P0 BRA `(.L_x_100) ;  /* 0x0000000000280947 */ /* 0x000fea0003800000 */
[----:B------:R-:W-:Y:S02]  /*6ac0*/  UIADD3 UR4, UPT, UPT, UR48, 0x400, URZ ;  /* 0x0000040030047890 */ /* 0x000fe4000fffe0ff */
[----:B------:R-:W-:Y:S01]  /*6ad0*/  UIADD3 UR6, UP0, UPT, UR52, 0x680, URZ ;  /* 0x0000068034067890 */ /* 0x000fe2000ff1e0ff */
[----:B------:R-:W-:Y:S03]  /*6ae0*/  UMOV UR43, UR36 ;  /* 0x00000024002b7c82 */ /* 0x000fe60008000000 */
[----:B------:R-:W-:Y:S01]  /*6af0*/  MOV R111, UR4 ;  /* 0x00000004006f7c02 */ /* 0x000fe20008000f00 */
[----:B------:R-:W-:Y:S03]  /*6b00*/  UIADD3.X UR7, UPT, UPT, URZ, UR53, URZ, UP0, !UPT ;  /* 0x00000035ff077290 */ /* 0x000fe600087fe4ff */
[----:B------:R-:W-:Y:S11]  /*6b10*/  R2UR UR40, R111 ;  /* 0x000000006f2872ca */ /* 0x000ff600000e0000 */
[----:B------:R-:W-:Y:S02]  /*6b20*/  @!UPT UIADD3 URZ, UPT, UPT, URZ, URZ, URZ ;  /* 0x000000fffffff290 */ /* 0x000fe4000fffe0ff */
[----:B------:R2:W-:Y:S01]  /*6b30*/  UTMASTG.3D [UR40], [UR6] ;  /* 0x00000028060073b5 */ /* 0x0005e20008010000 */
[----:B------:R0:W-:Y:S01]  /*6b40*/  UTMACMDFLUSH ;  /* 0x00000000000079b7 */ /* 0x0001e20000000000 */
[----:B--2---:R-:W-:Y:S04]  /*6b50*/  DEPBAR.LE SB0, 0x1 ;  /* 0x000080400000791a */ /* 0x004fe80000000000 */
.L_x_100:
[----:B------:R-:W-:Y:S05]  /*6b60*/  BSYNC.RECONVERGENT B0 ;  /* 0x0000000000007941 */ /* 0x000fea0003800200 */
.L_x_99:
[----:B------:R-:W-:Y:S01]  /*6b70*/  BAR.SYNC.DEFER_BLOCKING 0x1, 0x80 ;  /* 0x0042000000007b1d */ /* 0x000fe20000010000 */
[----:B------:R-:W-:Y:S01]  /*6b80*/  ISETP.NE.AND P1, PT, R126, RZ, PT ;  /* 0x000000ff7e00720c */ /* 0x000fe20003f25270 */
[----:B------:R-:W-:Y:S01]  /*6b90*/  UISETP.NE.AND UP0, UPT, UR49, URZ, UPT ;  /* 0x000000ff3100728c */ /* 0x000fe2000bf05270 */
[----:B------:R-:W-:Y:S11]  /*6ba0*/  LEA R3, R62, UR48, 0x3 ;  /* 0x000000303e037c11 */ /* 0x000ff6000f8e18ff */
[----:B------:R-:W-:Y:S01]  /*6bb0*/  @P1 SHF.L.U32 R2, RZ, 0x1f, RZ ;  /* 0x0000001fff021819 */ /* 0x000fe200000006ff */
[----:B------:R-:W-:Y:S06]  /*6bc0*/  BRA.U !UP0, `(.L_x_101) ;  /* 0x0000000108247547 */ /* 0x000fec000b800000 */
[----:B-1----:R-:W-:Y:S01]  /*6bd0*/  IMAD.U32 R5, RZ, RZ, UR51 ;  /* 0x00000033ff057e24 */ /* 0x002fe2000f8e00ff */
[----:B------:R-:W-:Y:S01]  /*6be0*/  MOV R0, UR37 ;  /* 0x0000002500007c02 */ /* 0x000fe20008000f00 */
[----:B------:R-:W-:Y:S03]  /*6bf0*/  UIADD3 UR51, UPT, UPT, UR51, 0x1, URZ ;  /* 0x0000000133337890 */ /* 0x000fe6000fffe0ff */
[----:B------:R-:W-:Y:S01]  /*6c00*/  @P1 LEA R5, R5, UR48, 0x3 ;  /* 0x0000003005051c11 */ /* 0x000fe2000f8e18ff */
[----:B------:R-:W-:Y:S04]  /*6c10*/  UISETP.NE.AND UP0, UPT, UR51, 0x4, UPT ;  /* 0x000000043300788c */ /* 0x000fe8000bf05270 */
[----:B------:R-:W-:Y:S01]  /*6c20*/  @P1 VIADD R5, R5, 0x50 ;  /* 0x0000005005051836 */ /* 0x000fe20000000000 */
[----:B------:R-:W-:Y:S04]  /*6c30*/  USEL UR51, UR51, URZ, UP0 ;  /* 0x000000ff33337287 */ /* 0x000fe80008000000 */
[----:B------:R-:W-:Y:S04]  /*6c40*/  @P1 PRMT R0, R0, 0x654, R5 ;  /* 0x0000065400001816 */ /* 0x000fe80000000005 */
[----:B------:R2:W-:Y:S04]  /*6c50*/  @P1 SYNCS.ARRIVE.TRANS64.RED.A1T0 RZ, [R0+URZ], RZ ;  /* 0x000000ff00ff19a7 */ /* 0x0005e800081004ff */
.L_x_101:
[----:B------:R-:W4:Y:S01]  /*6c60*/  @P1 SYNCS.PHASECHK.TRANS64.TRYWAIT P0, [R3+URZ+0x30], R2 ;  /* 0x00003002030015a7 */ /* 0x000f2200080011ff */
[----:B------:R-:W-:Y:S01]  /*6c70*/  BSSY B1, `(.L_x_102) ;  /* 0x000001f000017945 */ /* 0x000fe20003800000 */
[----:B----4-:R-:W-:Y:S03]  /*6c80*/  @P1 SEL R130, RZ, 0x1, !P0 ;  /* 0x00000001ff821807 */ /* 0x010fe60004000000 */
[----:B------:R-:W-:Y:S05]  /*6c90*/  @!P1 BRA `(.L_x_103) ;  /* 0x0000000000709947 */ /* 0x000fea0003800000 */
[----:B------:R-:W-:Y:S01]  /*6ca0*/  ISETP.NE.AND P1, PT, R132, RZ, PT ;  /* 0x000000ff8400720c */ /* 0x000fe20003f25270 */
[----:B------:R-:W-:Y:S01]  /*6cb0*/  BSSY B0, `(.L_x_104) ;  /* 0x000000b000007945 */ /* 0x000fe20003800000 */
[----:B------:R-:W-:Y:S11]  /*6cc0*/  ISETP.NE.AND P0, PT, R130, RZ, PT ;  /* 0x000000ff8200720c */ /* 0x000ff60003f05270 */
[----:B-1----:R-:W-:Y:S05]  /*6cd0*/  @P1 IMAD R6, R62, 0x4000, R129 ;  /* 0x000040003e061824 */ /* 0x002fea00078e0281 */
[----:B--2---:R-:W-:Y:S04]  /*6ce0*/  @P1 IADD3 R0, PT, PT, R6, UR48, RZ ;  /* 0x0000003006001c10 */ /* 0x004fe8000fffe0ff */
[----:B------:R-:W-:Y:S01]  /*6cf0*/  @P1 IADD3 R4, PT, PT, R63, R0, RZ ;  /* 0x000000003f041210 */ /* 0x000fe20007ffe0ff */
[--C-:B------:R-:W-:Y:S02]  /*6d00*/  @P1 IMAD.IADD R2, R61, 0x1, R0.reuse ;  /* 0x000000013d021824 */ /* 0x100fe400078e0200 */
[----:B------:R-:W-:Y:S01]  /*6d10*/  @P1 IMAD.IADD R5, R131, 0x1, R0 ;  /* 0x0000000183051824 */ /* 0x000fe200078e0200 */
[----:B------:R-:W-:Y:S06]  /*6d20*/  @P0 BRA `(.L_x_105) ;  /* 0x00000000000c0947 */ /* 0x000fec0003800000 */
[----:B------:R-:W-:Y:S04]  /*6d30*/  SHF.L.U32 R0, RZ, 0x1f, RZ ;  /* 0x0000001fff007819 */ /* 0x000fe800000006ff */
[----:B------:R-:W1:Y:S02]  /*6d40*/  SYNCS.PHASECHK.TRANS64.TRYWAIT P0, [R3+URZ+0x30], R0 ;  /* 0x00003000030075a7 */ /* 0x000e6400080011ff */
[----:B-1----:R-:W-:Y:S05]  /*6d50*/  @!P0 BRA `(.L_x_106) ;  /* 0x00000070003c8947 */ /* 0x002fea0003800000 */
.L_x_105:
[----:B------:R-:W-:Y:S05]  /*6d60*/  BSYNC B0 ;  /* 0x0000000000007941 */ /* 0x000fea0003800000 */
.L_x_104:
[----:B------:R-:W-:Y:S01]  /*6d70*/  ISETP.NE.AND P0, PT, R132, RZ, PT ;  /* 0x000000ff8400720c */ /* 0x000fe20003f05270 */
[----:B------:R-:W-:Y:S11]  /*6d80*/  VIADD R62, R62, 0x1 ;  /* 0x000000013e3e7836 */ /* 0x000ff60000000000 */
[----:B------:R-:W-:Y:S01]  /*6d90*/  @!UPT UIADD3 URZ, UPT, UPT, URZ, URZ, URZ ;  /* 0x000000fffffff290 */ /* 0x000fe2000fffe0ff */
[----:B------:R4:W2:Y:S01]  /*6da0*/  @P0 LDS.128 R92, [R6+UR48+0x400] ;  /* 0x00040030065c0984 */ /* 0x0008a20008000c00 */
[--C-:B-1----:R-:W-:Y:S01]  /*6db0*/  @P0 IMAD.IADD R0, R63, 0x1, R2.reuse ;  /* 0x000000013f000824 */ /* 0x102fe200078e0202 */
[C---:B------:R-:W-:Y:S01]  /*6dc0*/  @P0 IADD3 R3, PT, PT, R131.reuse, R4, RZ ;  /* 0x0000000483030210 */ /* 0x040fe20007ffe0ff */
[C---:B------:R-:W-:Y:S01]  /*6dd0*/  @P0 IMAD.IADD R7, R131.reuse, 0x1, R2 ;  /* 0x0000000183070824 */ /* 0x040fe200078e0202 */
[----:B------:R4:W1:Y:S02]  /*6de0*/  @P0 LDS.128 R88, [R5+0x400] ;  /* 0x0004000005580984 */ /* 0x0008640000000c00 */
[----:B------:R-:W-:Y:S02]  /*6df0*/  @P0 IADD3 R8, PT, PT, R131, R0, RZ ;  /* 0x0000000083080210 */ /* 0x000fe40007ffe0ff */
[----:B------:R4:W1:Y:S04]  /*6e00*/  @P0 LDS.128 R84, [R4+0x400] ;  /* 0x0004000004540984 */ /* 0x0008680000000c00 */
[----:B------:R4:W1:Y:S04]  /*6e10*/  @P0 LDS.128 R80, [R3+0x400] ;  /* 0x0004000003500984 */ /* 0x0008680000000c00 */
[----:B------:R4:W1:Y:S04]  /*6e20*/  @P0 LDS.128 R64, [R2+0x400] ;  /* 0x0004000002400984 */ /* 0x0008680000000c00 */
[----:B------:R4:W1:Y:S04]  /*6e30*/  @P0 LDS.128 R68, [R7+0x400] ;  /* 0x0004000007440984 */ /* 0x0008680000000c00 */
[----:B------:R4:W1:Y:S04]  /*6e40*/  @P0 LDS.128 R72, [R0+0x400] ;  /* 0x0004000000480984 */ /* 0x0008680000000c00 */
[----:B------:R4:W1:Y:S02]  /*6e50*/  @P0 LDS.128 R76, [R8+0x400] ;  /* 0x00040000084c0984 */ /* 0x0008640000000c00 */
.L_x_103:
[----:B------:R-:W-:Y:S05]  /*6e60*/  BSYNC B1 ;  /* 0x0000000000017941 */ /* 0x000fea0003800000 */
.L_x_102:
[----:B----4-:R-:W-:Y:S05]  /*6e70*/  VIADD R3, R48, 0x20 ;  /* 0x0000002030037836 */ /* 0x010fea0000000000 */
[----:B------:R-:W-:Y:S04]  /*6e80*/  SHF.R.U32.HI R3, RZ, 0x15, R3 ;  /* 0x00000015ff037819 */ /* 0x000fe80000011603 */
[----:B------:R-:W-:Y:S11]  /*6e90*/  LOP3.LUT P0, RZ, R3, 0x3, R110, 0x48, !PT ;  /* 0x0000000303ff7812 */ /* 0x000ff6000780486e */
[----:B------:R-:W-:Y:S02]  /*6ea0*/  @!UPT UIADD3 URZ, UPT, UPT, URZ, URZ, URZ ;  /* 0x000000fffffff290 */ /* 0x000fe4000fffe0ff */
[----:B------:R-:W-:Y:S05]  /*6eb0*/  @!P0 BRA `(.L_x_107) ;  /* 0x0000000000408947 */ /* 0x000fea0003800000 */
[----:B------:R-:W4:Y:S01]  /*6ec0*/  LDCU.64 UR8, c[0x4][0x70] ;  /* 0x01000e00ff0877ac */ /* 0x000f220008000a00 */
[----:B------:R-:W-:Y:S01]  /*6ed0*/  MOV R3, 0x0 ;  /* 0x0000000000037802 */ /* 0x000fe20000000f00 */
[----:B-1----:R-:W-:Y:S02]  /*6ee0*/  HFMA2 R12, -RZ, RZ, 0, 5.9604644775390625e-08 ;  /* 0x00000001ff0c7431 */ /* 0x002fe400000001ff */
[----:B------:R-:W-:Y:S02]  /*6ef0*/  IMAD.MOV.U32 R8, RZ, RZ, 0x192 ;  /* 0x00000192ff087424 */ /* 0x000fe400078e00ff */
[----:B------:R-:W-:Y:S01]  /*6f00*/  IMAD.MOV.U32 R13, RZ, RZ, RZ ;  /* 0x000000ffff0d7224 */ /* 0x000fe200078e00ff */
[----:B------:R-:W1:Y:S01]  /*6f10*/  LDCU.64 UR6, c[0x4][0x78] ;  /* 0x01000f00ff0677ac */ /* 0x000e620008000a00 */
[----:B------:R-:W2:Y:S01]  /*6f20*/  LDC.64 R2, c[0x4][R3] ;  /* 0x0100000003027b82 */ /* 0x000ea20000000a00 */
[----:B------:R-:W5:Y:S01]  /*6f30*/  LDCU.64 UR4, c[0x4][0x10] ;  /* 0x01000200ff0477ac */ /* 0x000f620008000a00 */
[----:B----4-:R-:W-:Y:S01]  /*6f40*/  MOV R5, UR9 ;  /* 0x0000000900057c02 */ /* 0x010fe20008000f00 */
[----:B------:R-:W-:Y:S01]  /*6f50*/  IMAD.U32 R4, RZ, RZ, UR8 ;  /* 0x00000008ff047e24 */ /* 0x000fe2000f8e00ff */
[----:B-1----:R-:W-:Y:S01]  /*6f60*/  MOV R7, UR7 ;  /* 0x0000000700077c02 */ /* 0x002fe20008000f00 */
[----:B------:R-:W-:Y:S01]  /*6f70*/  IMAD.U32 R6, RZ, RZ, UR6 ;  /* 0x00000006ff067e24 */ /* 0x000fe2000f8e00ff */
[----:B-----5:R-:W-:Y:S01]  /*6f80*/  MOV R11, UR5 ;  /* 0x00000005000b7c02 */ /* 0x020fe20008000f00 */
[----:B------:R-:W-:Y:S02]  /*6f90*/  IMAD.U32 R10, RZ, RZ, UR4 ;  /* 0x00000004ff0a7e24 */ /* 0x000fe4000f8e00ff */
[----:B------:R-:W-:Y:S07]  /*6fa0*/  LEPC R20, `(.L_x_107) ;  /* 0x000000001014794e */ /* 0x000fee0000000000 */
[----:B--23--:R-:W-:Y:S05]  /*6fb0*/  CALL.ABS.NOINC R2 ;  /* 0x0000000002007343 */ /* 0x00cfea0003c00000 */
.L_x_107:
[----:B--2---:R-:W-:Y:S01]  /*6fc0*/  LOP3.LUT R50, R92, 0xffffe000, RZ, 0xc0, !PT ;  /* 0xffffe0005c327812 */ /* 0x004fe200078ec0ff */
[----:B------:R-:W-:Y:S05]  /*6fd0*/  WARPSYNC.ALL ;  /* 0x0000000000007948 */ /* 0x000fea0003800000 */
[----:B------:R-:W-:Y:S01]  /*6fe0*/  R2UR UR4, R48 ;  /* 0x00000000300472ca */ /* 0x000fe200000e0000 */
[----:B------:R-:W-:Y:S01]  /*6ff0*/  IMAD.U32 R134, RZ, RZ, UR51 ;  /* 0x00000033ff867e24 */ /* 0x000fe2000f8e00ff */
[----:B------:R-:W-:Y:S01]  /*7000*/  LOP3.LUT R56, R94, 0xffffe000, RZ, 0xc0, !PT ;  /* 0xffffe0005e387812 */ /* 0x000fe200078ec0ff */
[----:B------:R-:W-:Y:S01]  /*7010*/  IMAD.U32 R133, RZ, RZ, UR37 ;  /* 0x00000025ff857e24 */ /* 0x000fe2000f8e00ff */
[----:B------:R-:W-:Y:S01]  /*7020*/  LOP3.LUT R58, R95, 0xffffe000, RZ, 0xc0, !PT ;  /* 0xffffe0005f3a7812 */ /* 0x000fe200078ec0ff */
[----:B------:R-:W-:Y:S01]  /*7030*/  BSSY.RECONVERGENT B0, `(.L_x_108) ;  /* 0x000009f000007945 */ /* 0x000fe20003800200 */
[----:B-1----:R-:W-:Y:S02]  /*7040*/  LOP3.LUT R51, R88, 0xffffe000, RZ, 0xc0, !PT ;  /* 0xffffe00058337812 */ /* 0x002fe400078ec0ff */
[----:B------:R-:W-:Y:S02]  /*7050*/  LOP3.LUT R60, R89, 0xffffe000, RZ, 0xc0, !PT ;  /* 0xffffe000593c7812 */ /* 0x000fe400078ec0ff */
[----:B------:R-:W-:Y:S02]  /*7060*/  LOP3.LUT R57, R86, 0xffffe000, RZ, 0xc0, !PT ;  /* 0xffffe00056397812 */ /* 0x000fe400078ec0ff */
[----:B------:R-:W-:Y:S01]  /*7070*/  ISETP.NE.AND P6, PT, R126, RZ, PT ;  /* 0x000000ff7e00720c */ /* 0x000fe20003fc5270 */
[----:B------:R-:W1:Y:S01]  /*7080*/  LDTM.x32 R4, tmem[UR4+0x20] ;  /* 0x00002004000479ee */ /* 0x000e6200082c0000 */
[----:B------:R-:W-:Y:S11]  /*7090*/  ISETP.NE.AND P0, PT, R117, RZ, PT ;  /* 0x000000ff7500720c */ /* 0x000ff60003f05270 */
[----:B------:R-:W-:Y:S02]  /*70a0*/  @P6 LEA R134, R134, UR48, 0x3 ;  /* 0x0000003086866c11 */ /* 0x000fe4000f8e18ff */
[----:B------:R-:W-:Y:S03]  /*70b0*/  @P6 SHF.L.U32 R135, RZ, 0x1f, RZ ;  /* 0x0000001fff876819 */ /* 0x000fe600000006ff */
[----:B------:R-:W-:Y:S05]  /*70c0*/  @P6 VIADD R134, R134, 0x50 ;  /* 0x0000005086866836 */ /* 0x000fea0000000000 */
[----:B------:R-:W-:Y:S02]  /*70d0*/  @P6 PRMT R133, R133, 0x654, R134 ;  /* 0x0000065485856816 */ /* 0x000fe40000000086 */
[----:B------:R-:W-:Y:S01]  /*70e0*/  LEA R134, R62, UR48, 0x3 ;  /* 0x000000303e867c11 */ /* 0x000fe2000f8e18ff */
[C---:B-1----:R-:W-:Y:S01]  /*70f0*/  FMUL R0, R46.reuse, R4 ;  /* 0x000000042e007220 */ /* 0x042fe20000400000 */
[C---:B------:R-:W-:Y:S01]  /*7100*/  FMUL R2, R46.reuse, R5 ;  /* 0x000000052e027220 */ /* 0x040fe20000400000 */
[C---:B------:R-:W-:Y:S01]  /*7110*/  FMUL R3, R46.reuse, R6 ;  /* 0x000000062e037220 */ /* 0x040fe20000400000 */
[C---:B------:R-:W-:Y:S01]  /*7120*/  FMUL R7, R46.reuse, R7 ;  /* 0x000000072e077220 */ /* 0x040fe20000400000 */
[----:B------:R-:W-:Y:S01]  /*7130*/  FFMA R52, R49, R50, R0 ;  /* 0x0000003231347223 */ /* 0x000fe20000000000 */
[----:B------:R-:W-:Y:S01]  /*7140*/  LOP3.LUT R50, R93, 0xffffe000, RZ, 0xc0, !PT ;  /* 0xffffe0005d327812 */ /* 0x000fe200078ec0ff */
[C---:B------:R-:W-:Y:S01]  /*7150*/  FMUL R4, R46.reuse, R8 ;  /* 0x000000082e047220 */ /* 0x040fe20000400000 */
[C---:B------:R-:W-:Y:S01]  /*7160*/  FMUL R5, R46.reuse, R9 ;  /* 0x000000092e057220 */ /* 0x040fe20000400000 */
[----:B------:R-:W-:Y:S01]  /*7170*/  FMUL R6, R46, R10 ;  /* 0x0000000a2e067220 */ /* 0x000fe20000400000 */
[----:B------:R-:W-:Y:S01]  /*7180*/  F2FP.TF32.F32.PACK_B R52, R52 ;  /* 0x00000034ff34723e */ /* 0x000fe200024050ff */
[C---:B------:R-:W-:Y:S01]  /*7190*/  FFMA R53, R49.reuse, R50, R2 ;  /* 0x0000003231357223 */ /* 0x040fe20000000002 */
[----:B------:R-:W-:Y:S01]  /*71a0*/  LOP3.LUT R50, R90, 0xffffe000, RZ, 0xc0, !PT ;  /* 0xffffe0005a327812 */ /* 0x000fe200078ec0ff */
[----:B------:R-:W-:Y:S01]  /*71b0*/  FFMA R54, R49, R56, R3 ;  /* 0x0000003831367223 */ /* 0x000fe20000000003 */
[----:B------:R-:W-:Y:S01]  /*71c0*/  LOP3.LUT R56, R91, 0xffffe000, RZ, 0xc0, !PT ;  /* 0xffffe0005b387812 */ /* 0x000fe200078ec0ff */
[C---:B------:R-:W-:Y:S01]  /*71d0*/  FFMA R55, R49.reuse, R58, R7 ;  /* 0x0000003a31377223 */ /* 0x040fe20000000007 */
[----:B------:R-:W-:Y:S01]  /*71e0*/  F2FP.TF32.F32.PACK_B R53, R53 ;  /* 0x00000035ff35723e */ /* 0x000fe200024050ff */
[----:B------:R-:W-:Y:S01]  /*71f0*/  FMUL R11, R46, R11 ;  /* 0x0000000b2e0b7220 */ /* 0x000fe20000400000 */
[----:B------:R-:W-:Y:S01]  /*7200*/  F2FP.TF32.F32.PACK_B R54, R54 ;  /* 0x00000036ff36723e */ /* 0x000fe200024050ff */
[C---:B------:R-:W-:Y:S01]  /*7210*/  FFMA R4, R49.reuse, R51, R4 ;  /* 0x0000003331047223 */ /* 0x040fe20000000004 */
[----:B------:R-:W-:Y:S01]  /*7220*/  F2FP.TF32.F32.PACK_B R55, R55 ;  /* 0x00000037ff37723e */ /* 0x000fe200024050ff */
        /* <DEDUP_REMOVED lines=8> */
[----:B------:R1:W-:Y:S01]  /*72b0*/  STS.128 [R129+UR48+0x4400], R52 ;  /* 0x0044003481007988 */ /* 0x0003e20008000c30 */
[----:B------:R-:W-:Y:S01]  /*72c0*/  F2FP.TF32.F32.PACK_B R5, R5 ;  /* 0x00000005ff05723e */ /* 0x000fe200024050ff */
[C---:B------:R-:W-:Y:S01]  /*72d0*/  FMUL R9, R46.reuse, R13 ;  /* 0x0000000d2e097220 */ /* 0x040fe20000400000 */
[----:B------:R-:W-:Y:S01]  /*72e0*/  F2FP.TF32.F32.PACK_B R6, R6 ;  /* 0x00000006ff06723e */ /* 0x000fe200024050ff */
[C---:B------:R-:W-:Y:S01]  /*72f0*/  FMUL R10, R46.reuse, R14 ;  /* 0x0000000e2e0a7220 */ /* 0x040fe20000400000 */
[----:B------:R-:W-:Y:S01]  /*7300*/  F2FP.TF32.F32.PACK_B R7, R7 ;  /* 0x00000007ff07723e */ /* 0x000fe200024050ff */
[----:B------:R-:W-:Y:S01]  /*7310*/  FMUL R15, R46, R15 ;  /* 0x0000000f2e0f7220 */ /* 0x000fe20000400000 */
[----:B------:R-:W-:Y:S01]  /*7320*/  LOP3.LUT R56, R81, 0xffffe000, RZ, 0xc0, !PT ;  /* 0xffffe00051387812 */ /* 0x000fe200078ec0ff */
[C---:B------:R-:W-:Y:S01]  /*7330*/  FFMA R8, R49.reuse, R51, R8 ;  /* 0x0000003331087223 */ /* 0x040fe20000000008 */
[----:B------:R-:W-:Y:S01]  /*7340*/  LOP3.LUT R51, R80, 0xffffe000, RZ, 0xc0, !PT ;  /* 0xffffe00050337812 */ /* 0x000fe200078ec0ff */
[----:B------:R-:W-:Y:S01]  /*7350*/  FFMA R9, R49, R58, R9 ;  /* 0x0000003a31097223 */ /* 0x000fe20000000009 */
[----:B------:R-:W-:Y:S01]  /*7360*/  LOP3.LUT R58, R83, 0xffffe000, RZ, 0xc0, !PT ;  /* 0xffffe000533a7812 */ /* 0x000fe200078ec0ff */
[C---:B------:R-:W-:Y:S01]  /*7370*/  FFMA R10, R49.reuse, R57, R10 ;  /* 0x00000039310a7223 */ /* 0x040fe2000000000a */
[----:B------:R-:W-:Y:S01]  /*7380*/  LOP3.LUT R57, R82, 0xffffe000, RZ, 0xc0, !PT ;  /* 0xffffe00052397812 */ /* 0x000fe200078ec0ff */
[C---:B------:R-:W-:Y:S01]  /*7390*/  FFMA R11, R49.reuse, R50, R15 ;  /* 0x00000032310b7223 */ /* 0x040fe2000000000f */
[----:B------:R-:W-:Y:S01]  /*73a0*/  LOP3.LUT R50, R64, 0xffffe000, RZ, 0xc0, !PT ;  /* 0xffffe00040327812 */ /* 0x000fe200078ec0ff */
[C---:B------:R-:W-:Y:S01]  /*73b0*/  FMUL R12, R46.reuse, R16 ;  /* 0x000000102e0c7220 */ /* 0x040fe20000400000 */
[----:B------:R-:W-:Y:S01]  /*73c0*/  F2FP.TF32.F32.PACK_B R8, R8 ;  /* 0x00000008ff08723e */ /* 0x000fe200024050ff */
[C---:B------:R-:W-:Y:S01]  /*73d0*/  FMUL R13, R46.reuse, R17 ;  /* 0x000000112e0d7220 */ /* 0x040fe20000400000 */
[----:B------:R-:W-:Y:S01]  /*73e0*/  F2FP.TF32.F32.PACK_B R9, R9 ;  /* 0x00000009ff09723e */ /* 0x000fe200024050ff */
[----:B------:R1:W-:Y:S01]  /*73f0*/  STS.128 [R128+0x4400], R4 ;  /* 0x0044000480007388 */ /* 0x0003e20000000c00 */
[----:B------:R-:W-:Y:S01]  /*7400*/  F2FP.TF32.F32.PACK_B R10, R10 ;  /* 0x0000000aff0a723e */ /* 0x000fe200024050ff */
[C---:B------:R-:W-:Y:S01]  /*7410*/  FMUL R14, R46.reuse, R18 ;  /* 0x000000122e0e7220 */ /* 0x040fe20000400000 */
[----:B------:R-:W-:Y:S01]  /*7420*/  F2FP.TF32.F32.PACK_B R11, R11 ;  /* 0x0000000bff0b723e */ /* 0x000fe200024050ff */
[----:B------:R-:W-:Y:S01]  /*7430*/  FMUL R19, R46, R19 ;  /* 0x000000132e137220 */ /* 0x000fe20000400000 */
[C---:B------:R-:W-:Y:S01]  /*7440*/  FFMA R12, R49.reuse, R51, R12 ;  /* 0x00000033310c7223 */ /* 0x040fe2000000000c */
[----:B------:R-:W-:Y:S01]  /*7450*/  LOP3.LUT R51, R66, 0xffffe000, RZ, 0xc0, !PT ;  /* 0xffffe00042337812 */ /* 0x000fe200078ec0ff */
[C---:B------:R-:W-:Y:S01]  /*7460*/  FMUL R16, R46.reuse, R20 ;  /* 0x000000142e107220 */ /* 0x040fe20000400000 */
[----:B------:R-:W-:Y:S01]  /*7470*/  FFMA R13, R49, R56, R13 ;  /* 0x00000038310d7223 */ /* 0x000fe2000000000d */
[----:B------:R-:W-:Y:S01]  /*7480*/  LOP3.LUT R56, R67, 0xffffe000, RZ, 0xc0, !PT ;  /* 0xffffe00043387812 */ /* 0x000fe200078ec0ff */
[C---:B------:R-:W-:Y:S01]  /*7490*/  FFMA R14, R49.reuse, R57, R14 ;  /* 0x00000039310e7223 */ /* 0x040fe2000000000e */
[----:B------:R-:W-:Y:S01]  /*74a0*/  F2FP.TF32.F32.PACK_B R12, R12 ;  /* 0x0000000cff0c723e */ /* 0x000fe200024050ff */
        /* <DEDUP_REMOVED lines=8> */
[----:B------:R-:W-:Y:S01]  /*7530*/  FMUL R18, R46, R22 ;  /* 0x000000162e127220 */ /* 0x000fe20000400000 */
[----:B------:R-:W-:Y:S01]  /*7540*/  LOP3.LUT R57, R68, 0xffffe000, RZ, 0xc0, !PT ;  /* 0xffffe00044397812 */ /* 0x000fe200078ec0ff */
[----:B------:R-:W-:Y:S01]  /*7550*/  FMUL R23, R46, R23 ;  /* 0x000000172e177220 */ /* 0x000fe20000400000 */
[----:B------:R-:W-:Y:S01]  /*7560*/  LOP3.LUT R58, R69, 0xffffe000, RZ, 0xc0, !PT ;  /* 0xffffe000453a7812 */ /* 0x000fe200078ec0ff */
[----:B------:R1:W-:Y:S01]  /*7570*/  STS.128 [R125+0x4400], R12 ;  /* 0x0044000c7d007388 */ /* 0x0003e20000000c00 */
[----:B------:R-:W-:Y:S01]  /*7580*/  F2FP.TF32.F32.PACK_B R16, R16 ;  /* 0x00000010ff10723e */ /* 0x000fe200024050ff */
[C---:B------:R-:W-:Y:S01]  /*7590*/  FFMA R17, R49.reuse, R50, R17 ;  /* 0x0000003231117223 */ /* 0x040fe20000000011 */
[----:B------:R-:W-:Y:S01]  /*75a0*/  LOP3.LUT R50, R70, 0xffffe000, RZ, 0xc0, !PT ;  /* 0xffffe00046327812 */ /* 0x000fe200078ec0ff */
[C---:B------:R-:W-:Y:S01]  /*75b0*/  FFMA R18, R49.reuse, R51, R18 ;  /* 0x0000003331127223 */ /* 0x040fe20000000012 */
[----:B------:R-:W-:Y:S01]  /*75c0*/  LOP3.LUT R51, R72, 0xffffe000, RZ, 0xc0, !PT ;  /* 0xffffe00048337812 */ /* 0x000fe200078ec0ff */
[----:B------:R-:W-:Y:S01]  /*75d0*/  FFMA R19, R49, R56, R23 ;  /* 0x0000003831137223 */ /* 0x000fe20000000017 */
[----:B------:R-:W-:Y:S01]  /*75e0*/  LOP3.LUT R56, R71, 0xffffe000, RZ, 0xc0, !PT ;  /* 0xffffe00047387812 */ /* 0x000fe200078ec0ff */
[C---:B------:R-:W-:Y:S01]  /*75f0*/  FMUL R20, R46.reuse, R24 ;  /* 0x000000182e147220 */ /* 0x040fe20000400000 */
[C---:B------:R-:W-:Y:S01]  /*7600*/  FMUL R21, R46.reuse, R25 ;  /* 0x000000192e157220 */ /* 0x040fe20000400000 */
[C---:B------:R-:W-:Y:S01]  /*7610*/  FMUL R22, R46.reuse, R26 ;  /* 0x0000001a2e167220 */ /* 0x040fe20000400000 */
[C---:B------:R-:W-:Y:S01]  /*7620*/  FMUL R27, R46.reuse, R27 ;  /* 0x0000001b2e1b7220 */ /* 0x040fe20000400000 */
[----:B------:R-:W-:Y:S01]  /*7630*/  F2FP.TF32.F32.PACK_B R17, R17 ;  /* 0x00000011ff11723e */ /* 0x000fe200024050ff */
[C---:B------:R-:W-:Y:S01]  /*7640*/  FFMA R20, R49.reuse, R57, R20 ;  /* 0x0000003931147223 */ /* 0x040fe20000000014 */
[----:B------:R-:W-:Y:S01]  /*7650*/  F2FP.TF32.F32.PACK_B R18, R18 ;  /* 0x00000012ff12723e */ /* 0x000fe200024050ff */
[C---:B------:R-:W-:Y:S01]  /*7660*/  FFMA R21, R49.reuse, R58, R21 ;  /* 0x0000003a31157223 */ /* 0x040fe20000000015 */
[----:B------:R-:W-:Y:S01]  /*7670*/  F2FP.TF32.F32.PACK_B R19, R19 ;  /* 0x00000013ff13723e */ /* 0x000fe200024050ff */
[C---:B------:R-:W-:Y:S01]  /*7680*/  FFMA R22, R49.reuse, R50, R22 ;  /* 0x0000003231167223 */ /* 0x040fe20000000016 */
[----:B------:R-:W-:Y:S01]  /*7690*/  FFMA R23, R49, R56, R27 ;  /* 0x0000003831177223 */ /* 0x000fe2000000001b */
[C---:B------:R-:W-:Y:S01]  /*76a0*/  FMUL R24, R46.reuse, R28 ;  /* 0x0000001c2e187220 */ /* 0x040fe20000400000 */
[----:B------:R-:W-:Y:S01]  /*76b0*/  LOP3.LUT R58, R73, 0xffffe000, RZ, 0xc0, !PT ;  /* 0xffffe000493a7812 */ /* 0x000fe200078ec0ff */
        /* <DEDUP_REMOVED lines=14> */
[----:B------:R-:W-:Y:S01]  /*77a0*/  LOP3.LUT R51, R76, 0xffffe000, RZ, 0xc0, !PT ;  /* 0xffffe0004c337812 */ /* 0x000fe200078ec0ff */
        /* <DEDUP_REMOVED lines=30> */
[----:B------:R-:W-:Y:S02]  /*7990*/  UIADD3 UR8, UP0, UPT, UR52, 0x680, URZ ;  /* 0x0000068034087890 */ /* 0x000fe4000ff1e0ff */
[----:B------:R-:W-:Y:S02]  /*79a0*/  UIADD3 UR5, UPT, UPT, UR41, 0x20, URZ ;  /* 0x0000002029057890 */ /* 0x000fe4000fffe0ff */
[----:B------:R-:W-:Y:S02]  /*79b0*/  UIADD3 UR4, UPT, UPT, UR48, 0x4400, URZ ;  /* 0x0000440030047890 */ /* 0x000fe4000fffe0ff */
[----:B------:R-:W-:Y:S01]  /*79c0*/  UIADD3.X UR9, UPT, UPT, URZ, UR53, URZ, UP0, !UPT ;  /* 0x00000035ff097290 */ /* 0x000fe200087fe4ff */
[----:B------:R-:W-:Y:S01]  /*79d0*/  UMOV UR6, UR42 ;  /* 0x0000002a00067c82 */ /* 0x000fe20008000000 */
[----:B------:R-:W-:Y:S07]  /*79e0*/  UMOV UR7, UR36 ;  /* 0x0000002400077c82 */ /* 0x000fee0008000000 */
[----:B------:R2:W-:Y:S01]  /*79f0*/  UTMASTG.3D [UR4], [UR8] ;  /* 0x00000004080073b5 */ /* 0x0005e20008010000 */
[----:B------:R0:W-:Y:S01]  /*7a00*/  UTMACMDFLUSH ;  /* 0x00000000000079b7 */ /* 0x0001e20000000000 */
[----:B--2---:R-:W-:Y:S04]  /*7a10*/  DEPBAR.LE SB0, 0x1 ;  /* 0x000080400000791a */ /* 0x004fe80000000000 */
.L_x_109:
[----:B------:R-:W-:Y:S05]  /*7a20*/  BSYNC.RECONVERGENT B0 ;  /* 0x0000000000007941 */ /* 0x000fea0003800200 */
.L_x_108:
[----:B------:R-:W-:Y:S01]  /*7a30*/  BAR.SYNC.DEFER_BLOCKING 0x1, 0x80 ;  /* 0x0042000000007b1d */ /* 0x000fe20000010000 */
[----:B------:R-:W-:Y:S04]  /*7a40*/  UIADD3 UR40, UPT, UPT, UR51, 0x1, URZ ;  /* 0x0000000133287890 */ /* 0x000fe8000fffe0ff */
[----:B------:R-:W-:Y:S04]  /*7a50*/  UISETP.NE.AND UP0, UPT, UR40, 0x4, UPT ;  /* 0x000000042800788c */ /* 0x000fe8000bf05270 */
[----:B------:R-:W-:Y:S01]  /*7a60*/  USEL UR40, UR40, URZ, UP0 ;  /* 0x000000ff28287287 */ /* 0x000fe20008000000 */
[----:B------:R2:W-:Y:S01]  /*7a70*/  @P6 SYNCS.ARRIVE.TRANS64.RED.A1T0 RZ, [R133+URZ], RZ ;  /* 0x000000ff85ff69a7 */ /* 0x0005e200081004ff */
[----:B------:R-:W-:Y:S01]  /*7a80*/  BSSY B1, `(.L_x_110) ;  /* 0x0000020000017945 */ /* 0x000fe20003800000 */
[----:B------:R-:W4:Y:S02]  /*7a90*/  @P6 SYNCS.PHASECHK.TRANS64.TRYWAIT P0, [R134+URZ+0x30], R135 ;  /* 0x00003087860065a7 */ /* 0x000f2400080011ff */
[----:B----4-:R-:W-:Y:S01]  /*7aa0*/  @P6 SEL R130, RZ, 0x1, !P0 ;  /* 0x00000001ff826807 */ /* 0x010fe20004000000 */
[----:B--2---:R-:W-:Y:S06]  /*7ab0*/  @!P6 BRA `(.L_x_111) ;  /* 0x000000000070e947 */ /* 0x004fec0003800000 */
[----:B------:R-:W-:Y:S01]  /*7ac0*/  ISETP.NE.AND P1, PT, R132, RZ, PT ;  /* 0x000000ff8400720c */ /* 0x000fe20003f25270 */
[----:B------:R-:W-:Y:S01]  /*7ad0*/  BSSY B0, `(.L_x_112) ;  /* 0x000000b000007945 */ /* 0x000fe20003800000 */
[----:B------:R-:W-:Y:S11]  /*7ae0*/  ISETP.NE.AND P0, PT, R130, RZ, PT ;  /* 0x000000ff8200720c */ /* 0x000ff60003f05270 */
[----:B-1----:R-:W-:Y:S05]  /*7af0*/  @P1 IMAD R4, R62, 0x4000, R129 ;  /* 0x000040003e041824 */ /* 0x002fea00078e0281 */
[----:B------:R-:W-:Y:S04]  /*7b00*/  @P1 IADD3 R6, PT, PT, R4, UR48, RZ ;  /* 0x0000003004061c10 */ /* 0x000fe8000fffe0ff */
[----:B------:R-:W-:Y:S01]  /*7b10*/  @P1 IADD3 R2, PT, PT, R63, R6, RZ ;  /* 0x000000063f021210 */ /* 0x000fe20007ffe0ff */
[--C-:B------:R-:W-:Y:S02]  /*7b20*/  @P1 IMAD.IADD R0, R61, 0x1, R6.reuse ;  /* 0x000000013d001824 */ /* 0x100fe400078e0206 */
[----:B------:R-:W-:Y:S01]  /*7b30*/  @P1 IMAD.IADD R3, R131, 0x1, R6 ;  /* 0x0000000183031824 */ /* 0x000fe200078e0206 */
[----:B------:R-:W-:Y:S06]  /*7b40*/  @P0 BRA `(.L_x_113) ;  /* 0x00000000000c0947 */ /* 0x000fec0003800000 */
[----:B------:R-:W-:Y:S04]  /*7b50*/  SHF.L.U32 R5, RZ, 0x1f, RZ ;  /* 0x0000001fff057819 */ /* 0x000fe800000006ff */
[----:B------:R-:W1:Y:S02]  /*7b60*/  SYNCS.PHASECHK.TRANS64.TRYWAIT P0, [R134+URZ+0x30], R5 ;  /* 0x00003005860075a7 */ /* 0x000e6400080011ff */
[----:B-1----:R-:W-:Y:S05]  /*7b70*/  @!P0 BRA `(.L_x_114) ;  /* 0x0000006000c88947 */ /* 0x002fea0003800000 */
.L_x_113:
[----:B------:R-:W-:Y:S05]  /*7b80*/  BSYNC B0 ;  /* 0x0000000000007941 */ /* 0x000fea0003800000 */
.L_x_112:
[----:B------:R-:W-:Y:S01]  /*7b90*/  ISETP.NE.AND P0, PT, R132, RZ, PT ;  /* 0x000000ff8400720c */ /* 0x000fe20003f05270 */
[----:B------:R-:W-:Y:S11]  /*7ba0*/  VIADD R62, R62, 0x1 ;  /* 0x000000013e3e7836 */ /* 0x000ff60000000000 */
[----:B------:R-:W-:Y:S01]  /*7bb0*/  @!UPT UIADD3 URZ, UPT, UPT, URZ, URZ, URZ ;  /* 0x000000fffffff290 */ /* 0x000fe2000fffe0ff */
[----:B------:R2:W4:Y:S01]  /*7bc0*/  @P0 LDS.128 R92, [R4+UR48+0x400] ;  /* 0x00040030045c0984 */ /* 0x0005220008000c00 */
[--C-:B------:R-:W-:Y:S01]  /*7bd0*/  @P0 IMAD.IADD R6, R63, 0x1, R0.reuse ;  /* 0x000000013f060824 */ /* 0x100fe200078e0200 */
[C---:B-1----:R-:W-:Y:S01]  /*7be0*/  @P0 IADD3 R5, PT, PT, R131.reuse, R2, RZ ;  /* 0x0000000283050210 */ /* 0x042fe20007ffe0ff */
        /* <DEDUP_REMOVED lines=9> */
.L_x_111:
[----:B------:R-:W-:Y:S05]  /*7c80*/  BSYNC B1 ;  /* 0x0000000000017941 */ /* 0x000fea0003800000 */
.L_x_110:
[----:B--2---:R-:W-:Y:S05]  /*7c90*/  VIADD R3, R48, 0x40 ;  /* 0x0000004030037836 */ /* 0x004fea0000000000 */
[----:B------:R-:W-:Y:S04]  /*7ca0*/  SHF.R.U32.HI R3, RZ, 0x15, R3 ;  /* 0x00000015ff037819 */ /* 0x000fe80000011603 */
[----:B------:R-:W-:Y:S11]  /*7cb0*/  LOP3.LUT P0, RZ, R3, 0x3, R110, 0x48, !PT ;  /* 0x0000000303ff7812 */ /* 0x000ff6000780486e */
[----:B------:R-:W-:Y:S02]  /*7cc0*/  @!UPT UIADD3 URZ, UPT, UPT, URZ, URZ, URZ ;  /* 0x000000fffffff290 */ /* 0x000fe4000fffe0ff */
[----:B------:R-:W-:Y:S05]  /*7cd0*/  @!P0 BRA `(.L_x_115) ;  /* 0x0000000000408947 */ /* 0x000fea0003800000 */
[----:B------:R-:W2:Y:S01]  /*7ce0*/  LDCU.64 UR8, c[0x4][0x70] ;  /* 0x01000e00ff0877ac */ /* 0x000ea20008000a00 */
[----:B------:R-:W-:Y:S01]  /*7cf0*/  MOV R3, 0x0 ;  /* 0x0000000000037802 */ /* 0x000fe20000000f00 */
[----:B-1----:R-:W-:Y:S02]  /*7d00*/  HFMA2 R12, -RZ, RZ, 0, 5.9604644775390625e-08 ;  /* 0x00000001ff0c7431 */ /* 0x002fe400000001ff */
[----:B------:R-:W-:Y:S02]  /*7d10*/  IMAD.MOV.U32 R8, RZ, RZ, 0x192 ;  /* 0x00000192ff087424 */ /* 0x000fe400078e00ff */
[----:B------:R-:W-:Y:S01]  /*7d20*/  IMAD.MOV.U32 R13, RZ, RZ, RZ ;  /* 0x000000ffff0d7224 */ /* 0x000fe200078e00ff */
[----:B------:R-:W1:Y:S01]  /*7d30*/  LDCU.64 UR6, c[0x4][0x78] ;  /* 0x01000f00ff0677ac */ /* 0x000e620008000a00 */
[----:B------:R-:W3:Y:S01]  /*7d40*/  LDC.64 R2, c[0x4][R3] ;  /* 0x0100000003027b82 */ /* 0x000ee20000000a00 */
[----:B------:R-:W5:Y:S01]  /*7d50*/  LDCU.64 UR4, c[0x4][0x10] ;  /* 0x01000200ff0477ac */ /* 0x000f620008000a00 */
[----:B--2---:R-:W-:Y:S01]  /*7d60*/  MOV R5, UR9 ;  /* 0x0000000900057c02 */ /* 0x004fe20008000f00 */
[----:B------:R-:W-:Y:S01]  /*7d70*/  IMAD.U32 R4, RZ, RZ, UR8 ;  /* 0x00000008ff047e24 */ /* 0x000fe2000f8e00ff */
[----:B-1----:R-:W-:Y:S01]  /*7d80*/  MOV R7, UR7 ;  /* 0x0000000700077c02 */ /* 0x002fe20008000f00 */
[----:B------:R-:W-:Y:S01]  /*7d90*/  IMAD.U32 R6, RZ, RZ, UR6 ;  /* 0x00000006ff067e24 */ /* 0x000fe2000f8e00ff */
[----:B-----5:R-:W-:Y:S01]  /*7da0*/  MOV R11, UR5 ;  /* 0x00000005000b7c02 */ /* 0x020fe20008000f00 */
[----:B------:R-:W-:Y:S02]  /*7db0*/  IMAD.U32 R10, RZ, RZ, UR4 ;  /* 0x00000004ff0a7e24 */ /* 0x000fe4000f8e00ff */
[----:B------:R-:W-:Y:S07]  /*7dc0*/  LEPC R20, `(.L_x_115) ;  /* 0x000000001014794e */ /* 0x000fee0000000000 */
[----:B---34-:R-:W-:Y:S05]  /*7dd0*/  CALL.ABS.NOINC R2 ;  /* 0x0000000002007343 */ /* 0x018fea0003c00000 */
.L_x_115:
[----:B----4-:R-:W-:Y:S01]  /*7de0*/  LOP3.LUT R50, R92, 0xffffe000, RZ, 0xc0, !PT ;  /* 0xffffe0005c327812 */ /* 0x010fe200078ec0ff */
        /* <DEDUP_REMOVED lines=165> */
.L_x_117:
[----:B------:R-:W-:Y:S05]  /*8840*/  BSYNC.RECONVERGENT B0 ;  /* 0x0000000000007941 */ /* 0x000fea0003800200 */
.L_x_116:
[----:B------:R-:W-:Y:S01]  /*8850*/  BAR.SYNC.DEFER_BLOCKING 0x1, 0x80 ;  /* 0x0042000000007b1d */ /* 0x000fe20000010000 */
[----:B------:R-:W-:Y:S04]  /*8860*/  UIADD3 UR43, UPT, UPT, UR40, 0x1, URZ ;  /* 0x00000001282b7890 */ /* 0x000fe8000fffe0ff */
[----:B------:R-:W-:Y:S04]  /*8870*/  UISETP.NE.AND UP0, UPT, UR43, 0x4, UPT ;  /* 0x000000042b00788c */ /* 0x000fe8000bf05270 */
[----:B------:R-:W-:Y:S01]  /*8880*/  USEL UR43, UR43, URZ, UP0 ;  /* 0x000000ff2b2b7287 */ /* 0x000fe20008000000 */
[----:B------:R2:W-:Y:S01]  /*8890*/  @P6 SYNCS.ARRIVE.TRANS64.RED.A1T0 RZ, [R133+URZ], RZ ;  /* 0x000000ff85ff69a7 */ /* 0x0005e200081004ff */
[----:B------:R-:W-:Y:S01]  /*88a0*/  BSSY B1, `(.L_x_118) ;  /* 0x0000023000017945 */ /* 0x000fe20003800000 */
[----:B------:R-:W4:Y:S01]  /*88b0*/  @P6 SYNCS.PHASECHK.TRANS64.TRYWAIT P0, [R134+URZ+0x30], R135 ;  /* 0x00003087860065a7 */ /* 0x000f2200080011ff */
[----:B--2---:R-:W-:Y:S01]  /*88c0*/  HFMA2 R133, -RZ, RZ, 0, 0 ;  /* 0x00000000ff857431 */ /* 0x004fe200000001ff */
[----:B----4-:R-:W-:Y:S01]  /*88d0*/  @P6 SEL R130, RZ, 0x1, !P0 ;  /* 0x00000001ff826807 */ /* 0x010fe20004000000 */
[----:B------:R-:W-:Y:S06]  /*88e0*/  @!P6 BRA `(.L_x_119) ;  /* 0x000000000078e947 */ /* 0x000fec0003800000 */
        /* <DEDUP_REMOVED lines=12> */
.L_x_121:
[----:B------:R-:W-:Y:S05]  /*89b0*/  BSYNC B0 ;  /* 0x0000000000007941 */ /* 0x000fea0003800000 */
.L_x_120:
[----:B------:R-:W-:Y:S02]  /*89c0*/  ISETP.NE.AND P0, PT, R132, RZ, PT ;  /* 0x000000ff8400720c */ /* 0x000fe40003f05270 */
[----:B------:R-:W-:Y:S11]  /*89d0*/  IADD3 R62, PT, PT, R62, 0x1, RZ ;  /* 0x000000013e3e7810 */ /* 0x000ff60007ffe0ff */
[----:B------:R2:W4:Y:S01]  /*89e0*/  @P0 LDS.128 R92, [R4+UR48+0x400] ;  /* 0x00040030045c0984 */ /* 0x0005220008000c00 */
[----:B------:R-:W-:Y:S01]  /*89f0*/  @P0 IMAD.IADD R6, R63, 0x1, R0 ;  /* 0x000000013f060824 */ /* 0x000fe200078e0200 */
[C---:B------:R-:W-:Y:S01]  /*8a00*/  @P0 IADD3 R7, PT, PT, R131.reuse, R0, RZ ;  /* 0x0000000083070210 */ /* 0x040fe20007ffe0ff */
[C---:B-1----:R-:W-:Y:S01]  /*8a10*/  @P0 IMAD.IADD R5, R131.reuse, 0x1, R2 ;  /* 0x0000000183050824 */ /* 0x042fe200078e0202 */
[----:B------:R2:W1:Y:S01]  /*8a20*/  @P0 LDS.128 R88, [R3+0x400] ;  /* 0x0004000003580984 */ /* 0x0004620000000c00 */
[----:B------:R-:W-:Y:S03]  /*8a30*/  @P0 IMAD.IADD R8, R131, 0x1, R6 ;  /* 0x0000000183080824 */ /* 0x000fe600078e0206 */
[----:B------:R2:W1:Y:S04]  /*8a40*/  @P0 LDS.128 R84, [R2+0x400] ;  /* 0x0004000002540984 */ /* 0x0004680000000c00 */
[----:B------:R2:W1:Y:S04]  /*8a50*/  @P0 LDS.128 R80, [R5+0x400] ;  /* 0x0004000005500984 */ /* 0x0004680000000c00 */
[----:B------:R2:W1:Y:S04]  /*8a60*/  @P0 LDS.128 R64, [R0+0x400] ;  /* 0x0004000000400984 */ /* 0x0004680000000c00 */
[----:B------:R2:W1:Y:S04]  /*8a70*/  @P0 LDS.128 R68, [R7+0x400] ;  /* 0x0004000007440984 */ /* 0x0004680000000c00 */
[----:B------:R2:W1:Y:S04]  /*8a80*/  @P0 LDS.128 R72, [R6+0x400] ;  /* 0x0004000006480984 */ /* 0x0004680000000c00 */
[----:B------:R2:W1:Y:S01]  /*8a90*/  @P0 LDS.128 R76, [R8+0x400] ;  /* 0x00040000084c0984 */ /* 0x0004620000000c00 */
[C---:B------:R-:W-:Y:S04]  /*8aa0*/  ISETP.NE.AND P0, PT, R62.reuse, 0x4, PT ;  /* 0x000000043e00780c */ /* 0x040fe80003f05270 */
[----:B------:R-:W-:Y:S02]  /*8ab0*/  SEL R62, R62, RZ, P0 ;  /* 0x000000ff3e3e7207 */ /* 0x000fe40000000000 */
[----:B------:R-:W-:Y:S02]  /*8ac0*/  SEL R133, RZ, 0x1, P0 ;  /* 0x00000001ff857807 */ /* 0x000fe40000000000 */
.L_x_119:
[----:B------:R-:W-:Y:S05]  /*8ad0*/  BSYNC B1 ;  /* 0x0000000000017941 */ /* 0x000fea0003800000 */
.L_x_118:
        /* <DEDUP_REMOVED lines=21> */
.L_x_123:
        /* <DEDUP_REMOVED lines=15> */
[----:B------:R-:W-:Y:S03]  /*8d20*/  @P6 SHF.L.U32 R136, R133, 0x1f, RZ ;  /* 0x0000001f85886819 */ /* 0x000fe600000006ff */
        /* <DEDUP_REMOVED lines=150> */
.L_x_125:
[----:B------:R-:W-:Y:S05]  /*9690*/  BSYNC.RECONVERGENT B0 ;  /* 0x0000000000007941 */ /* 0x000fea0003800200 */
.L_x_124:
        /* <DEDUP_REMOVED lines=18> */
[----:B------:R-:W-:Y:S04]  /*97c0*/  SHF.L.U32 R6, R133, 0x1f, RZ ;  /* 0x0000001f85067819 */ /* 0x000fe800000006ff */
[----:B------:R-:W1:Y:S02]  /*97d0*/  SYNCS.PHASECHK.TRANS64.TRYWAIT P0, [R135+URZ+0x30], R6 ;  /* 0x00003006870075a7 */ /* 0x000e6400080011ff */
[----:B-1----:R-:W-:Y:S05]  /*97e0*/  @!P0 BRA `(.L_x_130) ;  /* 0x0000004400d48947 */ /* 0x002fea0003800000 */
.L_x_129:
[----:B------:R-:W-:Y:S05]  /*97f0*/  BSYNC B0 ;  /* 0x0000000000007941 */ /* 0x000fea0003800000 */
.L_x_128:
[----:B------:R-:W-:Y:S01]  /*9800*/  ISETP.NE.AND P0, PT, R132, RZ, PT ;  /* 0x000000ff8400720c */ /* 0x000fe20003f05270 */
[----:B------:R-:W-:Y:S11]  /*9810*/  VIADD R62, R62, 0x1 ;  /* 0x000000013e3e7836 */ /* 0x000ff60000000000 */
[----:B------:R-:W-:Y:S01]  /*9820*/  @!UPT UIADD3 URZ, UPT, UPT, URZ, URZ, URZ ;  /* 0x000000fffffff290 */ /* 0x000fe2000fffe0ff */
[----:B------:R2:W4:Y:S01]  /*9830*/  @P0 LDS.128 R92, [R4+UR48+0x400] ;  /* 0x00040030045c0984 */ /* 0x0005220008000c00 */
[----:B-1----:R-:W-:Y:S02]  /*9840*/  @P0 IMAD.IADD R6, R63, 0x1, R0 ;  /* 0x000000013f060824 */ /* 0x002fe400078e0200 */
[C---:B------:R-:W-:Y:S01]  /*9850*/  @P0 IMAD.IADD R5, R131.reuse, 0x1, R2 ;  /* 0x0000000183050824 */ /* 0x040fe200078e0202 */
[----:B------:R1:W1:Y:S01]  /*9860*/  @P0 LDS.128 R88, [R3+0x400] ;  /* 0x0004000003580984 */ /* 0x0002620000000c00 */
[C---:B------:R-:W-:Y:S02]  /*9870*/  @P0 IMAD.IADD R7, R131.reuse, 0x1, R0 ;  /* 0x0000000183070824 */ /* 0x040fe400078e0200 */
[----:B------:R-:W-:Y:S01]  /*9880*/  @P0 IMAD.IADD R8, R131, 0x1, R6 ;  /* 0x0000000183080824 */ /* 0x000fe200078e0206 */
[----:B------:R1:W1:Y:S04]  /*9890*/  @P0 LDS.128 R84, [R2+0x400] ;  /* 0x0004000002540984 */ /* 0x0002680000000c00 */
[----:B------:R1:W1:Y:S04]  /*98a0*/  @P0 LDS.128 R80, [R5+0x400] ;  /* 0x0004000005500984 */ /* 0x0002680000000c00 */
[----:B------:R1:W1:Y:S04]  /*98b0*/  @P0 LDS.128 R64, [R0+0x400] ;  /* 0x0004000000400984 */ /* 0x0002680000000c00 */
[----:B------:R1:W1:Y:S04]  /*98c0*/  @P0 LDS.128 R68, [R7+0x400] ;  /* 0x0004000007440984 */ /* 0x0002680000000c00 */
[----:B------:R1:W1:Y:S04]  /*98d0*/  @P0 LDS.128 R72, [R6+0x400] ;  /* 0x0004000006480984 */ /* 0x0002680000000c00 */
[----:B------:R1:W1:Y:S01]  /*98e0*/  @P0 LDS.128 R76, [R8+0x400] ;  /* 0x00040000084c0984 */ /* 0x0002620000000c00 */
[C---:B------:R-:W-:Y:S04]  /*98f0*/  ISETP.NE.AND P0, PT, R62.reuse, 0x4, PT ;  /* 0x000000043e00780c */ /* 0x040fe80003f05270 */
[----:B--2---:R-:W-:Y:S02]  /*9900*/  SEL R4, RZ, 0x1, P0 ;  /* 0x00000001ff047807 */ /* 0x004fe40000000000 */
[----:B------:R-:W-:Y:S02]  /*9910*/  SEL R62, R62, RZ, P0 ;  /* 0x000000ff3e3e7207 */ /* 0x000fe40000000000 */
[----:B------:R-:W-:Y:S02]  /*9920*/  LOP3.LUT R133, R133, R4, RZ, 0x3c, !PT ;  /* 0x0000000485857212 */ /* 0x000fe400078e3cff */
.L_x_127:
[----:B------:R-:W-:Y:S05]  /*9930*/  BSYNC B1 ;  /* 0x0000000000017941 */ /* 0x000fea0003800000 */
.L_x_126:
[----:B-1----:R-:W-:Y:S05]  /*9940*/  VIADD R3, R48, 0x80 ;  /* 0x0000008030037836 */ /* 0x002fea0000000000 */
[----:B------:R-:W-:Y:S04]  /*9950*/  SHF.R.U32.HI R3, RZ, 0x15, R3 ;  /* 0x00000015ff037819 */ /* 0x000fe80000011603 */
[----:B------:R-:W-:Y:S11]  /*9960*/  LOP3.LUT P0, RZ, R3, 0x3, R110, 0x48, !PT ;  /* 0x0000000303ff7812 */ /* 0x000ff6000780486e */
[----:B------:R-:W-:Y:S02]  /*9970*/  @!UPT UIADD3 URZ, UPT, UPT, URZ, URZ, URZ ;  /* 0x000000fffffff290 */ /* 0x000fe4000fffe0ff */
[----:B------:R-:W-:Y:S05]  /*9980*/  @!P0 BRA `(.L_x_131) ;  /* 0x0000000000408947 */ /* 0x000fea0003800000 */
[----:B------:R-:W1:Y:S01]  /*9990*/  LDCU.64 UR8, c[0x4][0x70] ;  /* 0x01000e00ff0877ac */ /* 0x000e620008000a00 */
[----:B------:R-:W-:Y:S01]  /*99a0*/  MOV R3, 0x0 ;  /* 0x0000000000037802 */ /* 0x000fe20000000f00 */
[----:B------:R-:W-:Y:S02]  /*99b0*/  HFMA2 R12, -RZ, RZ, 0, 5.9604644775390625e-08 ;  /* 0x00000001ff0c7431 */ /* 0x000fe400000001ff */
[----:B------:R-:W-:Y:S02]  /*99c0*/  IMAD.MOV.U32 R8, RZ, RZ, 0x192 ;  /* 0x00000192ff087424 */ /* 0x000fe400078e00ff */
[----:B------:R-:W-:Y:S01]  /*99d0*/  IMAD.MOV.U32 R13, RZ, RZ, RZ ;  /* 0x000000ffff0d7224 */ /* 0x000fe200078e00ff */
[----:B------:R-:W2:Y:S01]  /*99e0*/  LDCU.64 UR6, c[0x4][0x78] ;  /* 0x01000f00ff0677ac */ /* 0x000ea20008000a00 */
[----:B------:R-:W3:Y:S01]  /*99f0*/  LDC.64 R2, c[0x4][R3] ;  /* 0x0100000003027b82 */ /* 0x000ee20000000a00 */
[----:B------:R-:W5:Y:S01]  /*9a00*/  LDCU.64 UR4, c[0x4][0x10] ;  /* 0x01000200ff0477ac */ /* 0x000f620008000a00 */
[----:B-1----:R-:W-:Y:S01]  /*9a10*/  MOV R5, UR9 ;  /* 0x0000000900057c02 */ /* 0x002fe20008000f00 */
[----:B------:R-:W-:Y:S01]  /*9a20*/  IMAD.U32 R4, RZ, RZ, UR8 ;  /* 0x00000008ff047e24 */ /* 0x000fe2000f8e00ff */
[----:B--2---:R-:W-:Y:S01]  /*9a30*/  MOV R7, UR7 ;  /* 0x0000000700077c02 */ /* 0x004fe20008000f00 */
[----:B------:R-:W-:Y:S01]  /*9a40*/  IMAD.U32 R6, RZ, RZ, UR6 ;  /* 0x00000006ff067e24 */ /* 0x000fe2000f8e00ff */
[----:B-----5:R-:W-:Y:S01]  /*9a50*/  MOV R11, UR5 ;  /* 0x00000005000b7c02 */ /* 0x020fe20008000f00 */
[----:B------:R-:W-:Y:S02]  /*9a60*/  IMAD.U32 R10, RZ, RZ, UR4 ;  /* 0x00000004ff0a7e24 */ /* 0x000fe4000f8e00ff */
[----:B------:R-:W-:Y:S07]  /*9a70*/  LEPC R20, `(.L_x_131) ;  /* 0x000000001014794e */ /* 0x000fee0000000000 */
[----:B---34-:R-:W-:Y:S05]  /*9a80*/  CALL.ABS.NOINC R2 ;  /* 0x0000000002007343 */ /* 0x018fea0003c00000 */
.L_x_131:
[----:B------:R-:W-:Y:S01]  /*9a90*/  ISETP.NE.AND P6, PT, R126, RZ, PT ;  /* 0x000000ff7e00720c */ /* 0x000fe20003fc5270 */
[----:B------:R-:W-:Y:S05]  /*9aa0*/  WARPSYNC.ALL ;  /* 0x0000000000007948 */ /* 0x000fea0003800000 */
[----:B------:R-:W-:Y:S01]  /*9ab0*/  R2UR UR4, R48 ;  /* 0x00000000300472ca */ /* 0x000fe200000e0000 */
[----:B------:R-:W-:Y:S01]  /*9ac0*/  IMAD.U32 R60, RZ, RZ, UR37 ;  /* 0x00000025ff3c7e24 */ /* 0x000fe2000f8e00ff */
[----:B----4-:R-:W-:Y:S01]  /*9ad0*/  LOP3.LUT R50, R92, 0xffffe000, RZ, 0xc0, !PT ;  /* 0xffffe0005c327812 */ /* 0x010fe200078ec0ff */
[----:B------:R-:W-:Y:S01]  /*9ae0*/  IMAD.U32 R51, RZ, RZ, UR40 ;  /* 0x00000028ff337e24 */ /* 0x000fe2000f8e00ff */
[----:B------:R-:W-:Y:S01]  /*9af0*/  LOP3.LUT R54, R94, 0xffffe000, RZ, 0xc0, !PT ;  /* 0xffffe0005e367812 */ /* 0x000fe200078ec0ff */
[----:B------:R-:W-:Y:S01]  /*9b00*/  BSSY.RECONVERGENT B0, `(.L_x_132) ;  /* 0x00000a2000007945 */ /* 0x000fe20003800200 */
[----:B------:R-:W-:Y:S02]  /*9b10*/  LOP3.LUT R56, R95, 0xffffe000, RZ, 0xc0, !PT ;  /* 0xffffe0005f387812 */ /* 0x000fe400078ec0ff */
[----:B------:R-:W-:Y:S02]  /*9b20*/  @P6 LEA R51, R51, UR48, 0x3 ;  /* 0x0000003033336c11 */ /* 0x000fe4000f8e18ff */
[----:B------:R-:W-:Y:S02]  /*9b30*/  LOP3.LUT R58, R89, 0xffffe000, RZ, 0xc0, !PT ;  /* 0xffffe000593a7812 */ /* 0x000fe400078ec0ff */
[----:B------:R-:W-:Y:S01]  /*9b40*/  LOP3.LUT R57, R86, 0xffffe000, RZ, 0xc0, !PT ;  /* 0xffffe00056397812 */ /* 0x000fe200078ec0ff */
[----:B------:R-:W1:Y:S01]  /*9b50*/  LDTM.x32 R4, tmem[UR4+0x80] ;  /* 0x00008004000479ee */ /* 0x000e6200082c0000 */
[----:B------:R-:W-:Y:S01]  /*9b60*/  ISETP.NE.AND P0, PT, R117, RZ, PT ;  /* 0x000000ff7500720c */ /* 0x000fe20003f05270 */
[----:B------:R-:W-:Y:S05]  /*9b70*/  @P6 VIADD R51, R51, 0x50 ;  /* 0x0000005033336836 */ /* 0x000fea0000000000 */
[----:B------:R-:W-:Y:S02]  /*9b80*/  @P6 PRMT R60, R60, 0x654, R51 ;  /* 0x000006543c3c6816 */ /* 0x000fe40000000033 */
[----:B------:R-:W-:Y:S01]  /*9b90*/  LOP3.LUT R51, R88, 0xffffe000, RZ, 0xc0, !PT ;  /* 0xffffe00058337812 */ /* 0x000fe200078ec0ff */
        /* <DEDUP_REMOVED lines=12> */
[C---:B------:R-:W-:Y:S01]  /*9c60*/  FFMA R54, R49.reuse, R54, R3 ;  /* 0x0000003631367223 */ /* 0x040fe20000000003 */
[----:B------:R-:W-:Y:S01]  /*9c70*/  FFMA R55, R49, R56, R7 ;  /* 0x0000003831377223 */ /* 0x000fe20000000007 */
[----:B------:R-:W-:Y:S01]  /*9c80*/  LOP3.LUT R56, R91, 0xffffe000, RZ, 0xc0, !PT ;  /* 0xffffe0005b387812 */ /* 0x000fe200078ec0ff */
[C---:B------:R-:W-:Y:S01]  /*9c90*/  FFMA R4, R49.reuse, R51, R4 ;  /* 0x0000003331047223 */ /* 0x040fe20000000004 */
[----:B------:R-:W-:Y:S01]  /*9ca0*/  F2FP.TF32.F32.PACK_B R53, R53 ;  /* 0x00000035ff35723e */ /* 0x000fe200024050ff */
[C---:B------:R-:W-:Y:S01]  /*9cb0*/  FFMA R5, R49.reuse, R58, R5 ;  /* 0x0000003a31057223 */ /* 0x040fe20000000005 */
[----:B------:R-:W-:Y:S01]  /*9cc0*/  F2FP.TF32.F32.PACK_B R54, R54 ;  /* 0x00000036ff36723e */ /* 0x000fe200024050ff */
[----:B------:R-:W-:Y:S01]  /*9cd0*/  FFMA R6, R49, R50, R6 ;  /* 0x0000003231067223 */ /* 0x000fe20000000006 */
[----:B------:R-:W-:Y:S01]  /*9ce0*/  F2FP.TF32.F32.PACK_B R55, R55 ;  /* 0x00000037ff37723e */ /* 0x000fe200024050ff */
[----:B------:R-:W-:Y:S01]  /*9cf0*/  FMUL R11, R46, R11 ;  /* 0x0000000b2e0b7220 */ /* 0x000fe20000400000 */
[----:B------:R-:W-:Y:S01]  /*9d00*/  LOP3.LUT R51, R84, 0xffffe000, RZ, 0xc0, !PT ;  /* 0xffffe00054337812 */ /* 0x000fe200078ec0ff */
[C---:B------:R-:W-:Y:S01]  /*9d10*/  FMUL R8, R46.reuse, R12 ;  /* 0x0000000c2e087220 */ /* 0x040fe20000400000 */
[----:B------:R-:W-:Y:S01]  /*9d20*/  LOP3.LUT R58, R85, 0xffffe000, RZ, 0xc0, !PT ;  /* 0xffffe000553a7812 */ /* 0x000fe200078ec0ff */
[----:B------:R1:W-:Y:S01]  /*9d30*/  STS.128 [R129+UR48+0x400], R52 ;  /* 0x0004003481007988 */ /* 0x0003e20008000c30 */
[----:B------:R-:W-:Y:S01]  /*9d40*/  LOP3.LUT R50, R87, 0xffffe000, RZ, 0xc0, !PT ;  /* 0xffffe00057327812 */ /* 0x000fe200078ec0ff */
[C---:B------:R-:W-:Y:S01]  /*9d50*/  FFMA R7, R49.reuse, R56, R11 ;  /* 0x0000003831077223 */ /* 0x040fe2000000000b */
[----:B------:R-:W-:Y:S01]  /*9d60*/  F2FP.TF32.F32.PACK_B R4, R4 ;  /* 0x00000004ff04723e */ /* 0x000fe200024050ff */
[C---:B------:R-:W-:Y:S01]  /*9d70*/  FMUL R9, R46.reuse, R13 ;  /* 0x0000000d2e097220 */ /* 0x040fe20000400000 */
[----:B------:R-:W-:Y:S01]  /*9d80*/  F2FP.TF32.F32.PACK_B R5, R5 ;  /* 0x00000005ff05723e */ /* 0x000fe200024050ff */
[C---:B------:R-:W-:Y:S01]  /*9d90*/  FMUL R10, R46.reuse, R14 ;  /* 0x0000000e2e0a7220 */ /* 0x040fe20000400000 */
[----:B------:R-:W-:Y:S01]  /*9da0*/  F2FP.TF32.F32.PACK_B R6, R6 ;  /* 0x00000006ff06723e */ /* 0x000fe200024050ff */
[----:B------:R-:W-:Y:S01]  /*9db0*/  FMUL R15, R46, R15 ;  /* 0x0000000f2e0f7220 */ /* 0x000fe20000400000 */
[----:B------:R-:W-:Y:S01]  /*9dc0*/  F2FP.TF32.F32.PACK_B R7, R7 ;  /* 0x00000007ff07723e */ /* 0x000fe200024050ff */
[C---:B------:R-:W-:Y:S01]  /*9dd0*/  FFMA R8, R49.reuse, R51, R8 ;  /* 0x0000003331087223 */ /* 0x040fe20000000008 */
[----:B------:R-:W-:Y:S01]  /*9de0*/  LOP3.LUT R51, R80, 0xffffe000, RZ, 0xc0, !PT ;  /* 0xffffe00050337812 */ /* 0x000fe200078ec0ff */
[----:B------:R-:W-:Y:S01]  /*9df0*/  FFMA R9, R49, R58, R9 ;  /* 0x0000003a31097223 */ /* 0x000fe20000000009 */
[----:B------:R-:W-:Y:S01]  /*9e00*/  LOP3.LUT R56, R81, 0xffffe000, RZ, 0xc0, !PT ;  /* 0xffffe00051387812 */ /* 0x000fe200078ec0ff */
[C---:B------:R-:W-:Y:S01]  /*9e10*/  FFMA R10, R49.reuse, R57, R10 ;  /* 0x00000039310a7223 */ /* 0x040fe2000000000a */
[----:B------:R-:W-:Y:S01]  /*9e20*/  LOP3.LUT R57, R82, 0xffffe000, RZ, 0xc0, !PT ;  /* 0xffffe00052397812 */ /* 0x000fe200078ec0ff */
[----:B------:R-:W-:Y:S01]  /*9e30*/  FFMA R11, R49, R50, R15 ;  /* 0x00000032310b7223 */ /* 0x000fe2000000000f */
[----:B------:R-:W-:Y:S01]  /*9e40*/  LOP3.LUT R58, R83, 0xffffe000, RZ, 0xc0, !PT ;  /* 0xffffe000533a7812 */ /* 0x000fe200078ec0ff */
[----:B------:R-:W-:Y:S01]  /*9e50*/  FMUL R12, R46, R16 ;  /* 0x000000102e0c7220 */ /* 0x000fe20000400000 */
[----:B------:R-:W-:Y:S01]  /*9e60*/  LOP3.LUT R50, R64, 0xffffe000, RZ, 0xc0, !PT ;  /* 0xffffe00040327812 */ /* 0x000fe200078ec0ff */
[C---:B------:R-:W-:Y:S01]  /*9e70*/  FMUL R13, R46.reuse, R17 ;  /* 0x000000112e0d7220 */ /* 0x040fe20000400000 */
[----:B------:R-:W-:Y:S01]  /*9e80*/  F2FP.TF32.F32.PACK_B R8, R8 ;  /* 0x00000008ff08723e */ /* 0x000fe200024050ff */
[----:B------:R2:W-:Y:S01]  /*9e90*/  STS.128 [R128+0x400], R4 ;  /* 0x0004000480007388 */ /* 0x0005e20000000c00 */
[----:B------:R-:W-:Y:S01]  /*9ea0*/  F2FP.TF32.F32.PACK_B R9, R9 ;  /* 0x00000009ff09723e */ /* 0x000fe200024050ff */
[C---:B------:R-:W-:Y:S01]  /*9eb0*/  FMUL R14, R46.reuse, R18 ;  /* 0x000000122e0e7220 */ /* 0x040fe20000400000 */
[----:B------:R-:W-:Y:S01]  /*9ec0*/  F2FP.TF32.F32.PACK_B R10, R10 ;  /* 0x0000000aff0a723e */ /* 0x000fe200024050ff */
[----:B------:R-:W-:Y:S01]  /*9ed0*/  FMUL R19, R46, R19 ;  /* 0x000000132e137220 */ /* 0x000fe20000400000 */
[----:B------:R-:W-:Y:S01]  /*9ee0*/  F2FP.TF32.F32.PACK_B R11, R11 ;  /* 0x0000000bff0b723e */ /* 0x000fe200024050ff */
[----:B------:R-:W-:Y:S01]  /*9ef0*/  FFMA R12, R49, R51, R12 ;  /* 0x00000033310c7223 */ /* 0x000fe2000000000c */
[----:B------:R-:W-:Y:S01]  /*9f00*/  LOP3.LUT R51, R66, 0xffffe000, RZ, 0xc0, !PT ;  /* 0xffffe00042337812 */ /* 0x000fe200078ec0ff */
[C---:B------:R-:W-:Y:S01]  /*9f10*/  FMUL R16, R46.reuse, R20 ;  /* 0x000000142e107220 */ /* 0x040fe20000400000 */
[----:B-1----:R-:W-:Y:S01]  /*9f20*/  LOP3.LUT R52, R71, 0xffffe000, RZ, 0xc0, !PT ;  /* 0xffffe00047347812 */ /* 0x002fe200078ec0ff */
        /* <DEDUP_REMOVED lines=16> */
[C---:B------:R-:W-:Y:S01]  /*a030*/  FFMA R17, R49.reuse, R50, R17 ;  /* 0x0000003231117223 */ /* 0x040fe20000000011 */
[----:B------:R-:W-:Y:S01]  /*a040*/  LOP3.LUT R50, R70, 0xffffe000, RZ, 0xc0, !PT ;  /* 0xffffe00046327812 */ /* 0x000fe200078ec0ff */
[----:B------:R2:W-:Y:S01]  /*a050*/  STS.128 [R125+0x400], R12 ;  /* 0x0004000c7d007388 */ /* 0x0005e20000000c00 */
[----:B------:R-:W-:Y:S01]  /*a060*/  F2FP.TF32.F32.PACK_B R16, R16 ;  /* 0x00000010ff10723e */ /* 0x000fe200024050ff */
[C---:B------:R-:W-:Y:S01]  /*a070*/  FFMA R18, R49.reuse, R51, R18 ;  /* 0x0000003331127223 */ /* 0x040fe20000000012 */
[----:B------:R-:W-:Y:S01]  /*a080*/  F2FP.TF32.F32.PACK_B R17, R17 ;  /* 0x00000011ff11723e */ /* 0x000fe200024050ff */
[C---:B------:R-:W-:Y:S01]  /*a090*/  FFMA R19, R49.reuse, R56, R23 ;  /* 0x0000003831137223 */ /* 0x040fe20000000017 */
[----:B------:R-:W-:Y:S01]  /*a0a0*/  LOP3.LUT R51, R72, 0xffffe000, RZ, 0xc0, !PT ;  /* 0xffffe00048337812 */ /* 0x000fe200078ec0ff */
[C---:B------:R-:W-:Y:S01]  /*a0b0*/  FMUL R20, R46.reuse, R24 ;  /* 0x000000182e147220 */ /* 0x040fe20000400000 */
[----:B------:R-:W-:Y:S01]  /*a0c0*/  F2FP.TF32.F32.PACK_B R18, R18 ;  /* 0x00000012ff12723e */ /* 0x000fe200024050ff */
[C---:B------:R-:W-:Y:S01]  /*a0d0*/  FMUL R21, R46.reuse, R25 ;  /* 0x000000192e157220 */ /* 0x040fe20000400000 */
[C---:B------:R-:W-:Y:S01]  /*a0e0*/  FMUL R22, R46.reuse, R26 ;  /* 0x0000001a2e167220 */ /* 0x040fe20000400000 */
[C---:B------:R-:W-:Y:S01]  /*a0f0*/  FMUL R27, R46.reuse, R27 ;  /* 0x0000001b2e1b7220 */ /* 0x040fe20000400000 */
[----:B------:R-:W-:Y:S01]  /*a100*/  F2FP.TF32.F32.PACK_B R19, R19 ;  /* 0x00000013ff13723e */ /* 0x000fe200024050ff */
[C---:B------:R-:W-:Y:S01]  /*a110*/  FFMA R20, R49.reuse, R57, R20 ;  /* 0x0000003931147223 */ /* 0x040fe20000000014 */
[C---:B------:R-:W-:Y:S01]  /*a120*/  FFMA R21, R49.reuse, R58, R21 ;  /* 0x0000003a31157223 */ /* 0x040fe20000000015 */
[C---:B------:R-:W-:Y:S01]  /*a130*/  FFMA R22, R49.reuse, R50, R22 ;  /* 0x0000003231167223 */ /* 0x040fe20000000016 */
[----:B------:R-:W-:Y:S01]  /*a140*/  FFMA R23, R49, R52, R27 ;  /* 0x0000003431177223 */ /* 0x000fe2000000001b */
[----:B------:R2:W-:Y:S01]  /*a150*/  STS.128 [R124+0x400], R16 ;  /* 0x000400107c007388 */ /* 0x0005e20000000c00 */
[----:B------:R-:W-:Y:S01]  /*a160*/  LOP3.LUT R54, R73, 0xffffe000, RZ, 0xc0, !PT ;  /* 0xffffe00049367812 */ /* 0x000fe200078ec0ff */
[----:B------:R-:W-:Y:S01]  /*a170*/  FMUL R24, R46, R28 ;  /* 0x0000001c2e187220 */ /* 0x000fe20000400000 */
[----:B------:R-:W-:Y:S01]  /*a180*/  LOP3.LUT R53, R74, 0xffffe000, RZ, 0xc0, !PT ;  /* 0xffffe0004a357812 */ /* 0x000fe200078ec0ff */
[C---:B------:R-:W-:Y:S01]  /*a190*/  FMUL R25, R46.reuse, R29 ;  /* 0x0000001d2e197220 */ /* 0x040fe20000400000 */
[----:B------:R-:W-:Y:S01]  /*a1a0*/  LOP3.LUT R50, R75, 0xffffe000, RZ, 0xc0, !PT ;  /* 0xffffe0004b327812 */ /* 0x000fe200078ec0ff */
[C---:B------:R-:W-:Y:S01]  /*a1b0*/  FMUL R26, R46.reuse, R30 ;  /* 0x0000001e2e1a7220 */ /* 0x040fe20000400000 */
        /* <DEDUP_REMOVED lines=30> */
[----:B------:R-:W-:Y:S02]  /*a3a0*/  F2FP.TF32.F32.PACK_B R31, R31 ;  /* 0x0000001fff1f723e */ /* 0x000fe400024050ff */
[----:B------:R-:W-:Y:S02]  /*a3b0*/  LEA R51, R62, UR48, 0x3 ;  /* 0x000000303e337c11 */ /* 0x000fe4000f8e18ff */
[----:B------:R-:W-:Y:S01]  /*a3c0*/  @P6 SHF.L.U32 R52, R133, 0x1f, RZ ;  /* 0x0000001f85346819 */ /* 0x000fe200000006ff */
[----:B------:R2:W-:Y:S01]  /*a3d0*/  STS.128 [R121+0x400], R28 ;  /* 0x0004001c79007388 */ /* 0x0005e20000000c00 */
[----:B------:R-:W-:Y:S01]  /*a3e0*/  @!PT LDS RZ, [RZ] ;  /* 0x00000000fffff984 */ /* 0x000fe20000000800 */
[----:B------:R-:W-:Y:S01]  /*a3f0*/  @!PT LDS RZ, [RZ] ;  /* 0x00000000fffff984 */ /* 0x000fe20000000800 */
[----:B------:R-:W-:Y:S01]  /*a400*/  @!PT LDS RZ, [RZ] ;  /* 0x00000000fffff984 */ /* 0x000fe20000000800 */
[----:B------:R-:W-:Y:S01]  /*a410*/  @!PT LDS RZ, [RZ] ;  /* 0x00000000fffff984 */ /* 0x000fe20000000800 */
[----:B------:R1:W-:Y:S07]  /*a420*/  MEMBAR.ALL.CTA ;  /* 0x0000000000007992 */ /* 0x0003ee0000008000 */
[----:B-1----:R-:W1:Y:S02]  /*a430*/  FENCE.VIEW.ASYNC.S ;  /* 0x00000000000073c6 */ /* 0x002e640000000000 */
[----:B-1----:R-:W-:Y:S06]  /*a440*/  BAR.SYNC.DEFER_BLOCKING 0x1, 0x80 ;  /* 0x0042000000007b1d */ /* 0x002fec0000010000 */
[----:B------:R-:W-:Y:S05]  /*a450*/  @P0 BRA `(.L_x_133) ;  /* 0x0000000000300947 */ /* 0x000fea0003800000 */
[----:B------:R-:W-:Y:S02]  /*a460*/  UIADD3 UR10, UPT, UPT, UR48, 0x400, URZ ;  /* 0x00000400300a7890 */ /* 0x000fe4000fffe0ff */
[----:B------:R-:W-:Y:S02]  /*a470*/  UIADD3 UR8, UP0, UPT, UR52, 0x680, URZ ;  /* 0x0000068034087890 */ /* 0x000fe4000ff1e0ff */
[----:B------:R-:W-:Y:S02]  /*a480*/  UIADD3 UR5, UPT, UPT, UR41, 0x80, URZ ;  /* 0x0000008029057890 */ /* 0x000fe4000fffe0ff */
[----:B------:R-:W-:Y:S01]  /*a490*/  MOV R111, UR10 ;  /* 0x0000000a006f7c02 */ /* 0x000fe20008000f00 */
[----:B------:R-:W-:Y:S01]  /*a4a0*/  UIADD3.X UR9, UPT, UPT, URZ, UR53, URZ, UP0, !UPT ;  /* 0x00000035ff097290 */ /* 0x000fe200087fe4ff */
[----:B------:R-:W-:Y:S02]  /*a4b0*/  UMOV UR6, UR42 ;  /* 0x0000002a00067c82 */ /* 0x000fe40008000000 */
[----:B------:R-:W-:Y:S01]  /*a4c0*/  R2UR UR4, R111 ;  /* 0x000000006f0472ca */ /* 0x000fe200000e0000 */
[----:B------:R-:W-:Y:S11]  /*a4d0*/  UMOV UR7, UR36 ;  /* 0x0000002400077c82 */ /* 0x000ff60008000000 */
[----:B------:R-:W-:Y:S01]  /*a4e0*/  @!UPT UIADD3 URZ, UPT, UPT, URZ, URZ, URZ ;  /* 0x000000fffffff290 */ /* 0x000fe2000fffe0ff */
[----:B------:R1:W-:Y:S01]  /*a4f0*/  UTMASTG.3D [UR4], [UR8] ;  /* 0x00000004080073b5 */ /* 0x0003e20008010000 */
[----:B------:R0:W-:Y:S01]  /*a500*/  UTMACMDFLUSH ;  /* 0x00000000000079b7 */ /* 0x0001e20000000000 */
[----:B-1----:R-:W-:Y:S04]  /*a510*/  DEPBAR.LE SB0, 0x1 ;  /* 0x000080400000791a */ /* 0x002fe80000000000 */
.L_x_133:
[----:B------:R-:W-:Y:S05]  /*a520*/  BSYNC.RECONVERGENT B0 ;  /* 0x0000000000007941 */ /* 0x000fea0003800200 */
.L_x_132:
        /* <DEDUP_REMOVED lines=8> */
[----:B-1----:R-:W-:Y:S06]  /*a5b0*/  @!P6 BRA `(.L_x_135) ;  /* 0x000000000080e947 */ /* 0x002fec0003800000 */
[----:B------:R-:W-:Y:S01]  /*a5c0*/  ISETP.NE.AND P1, PT, R132, RZ, PT ;  /* 0x000000ff8400720c */ /* 0x000fe20003f25270 */
[----:B------:R-:W-:Y:S01]  /*a5d0*/  BSSY B0, `(.L_x_136) ;  /* 0x000000b000007945 */ /* 0x000fe20003800000 */
[----:B------:R-:W-:Y:S11]  /*a5e0*/  ISETP.NE.AND P0, PT, R130, RZ, PT ;  /* 0x000000ff8200720c */ /* 0x000ff60003f05270 */
[----:B--2---:R-:W-:Y:S05]  /*a5f0*/  @P1 IMAD R4, R62, 0x4000, R129 ;  /* 0x000040003e041824 */ /* 0x004fea00078e0281 */
        /* <DEDUP_REMOVED lines=8> */
.L_x_137:
[----:B------:R-:W-:Y:S05]  /*a680*/  BSYNC B0 ;  /* 0x0000000000007941 */ /* 0x000fea0003800000 */
.L_x_136:
        /* <DEDUP_REMOVED lines=19> */
.L_x_135:
[----:B------:R-:W-:Y:S05]  /*a7c0*/  BSYNC B1 ;  /* 0x0000000000017941 */ /* 0x000fea0003800000 */
.L_x_134:
[----:B-1----:R-:W-:Y:S05]  /*a7d0*/  VIADD R3, R48, 0xa0 ;  /* 0x000000a030037836 */ /* 0x002fea0000000000 */
[----:B------:R-:W-:Y:S04]  /*a7e0*/  SHF.R.U32.HI R3, RZ, 0x15, R3 ;  /* 0x00000015ff037819 */ /* 0x000fe80000011603 */
[----:B------:R-:W-:Y:S11]  /*a7f0*/  LOP3.LUT P0, RZ, R3, 0x3, R110, 0x48, !PT ;  /* 0x0000000303ff7812 */ /* 0x000ff6000780486e */
[----:B------:R-:W-:Y:S02]  /*a800*/  @!UPT UIADD3 URZ, UPT, UPT, URZ, URZ, URZ ;  /* 0x000000fffffff290 */ /* 0x000fe4000fffe0ff */
[----:B------:R-:W-:Y:S05]  /*a810*/  @!P0 BRA `(.L_x_139) ;  /* 0x0000000000408947 */ /* 0x000fea0003800000 */
[----:B------:R-:W1:Y:S01]  /*a820*/  LDCU.64 UR8, c[0x4][0x70] ;  /* 0x01000e00ff0877ac */ /* 0x000e620008000a00 */
[----:B------:R-:W-:Y:S01]  /*a830*/  MOV R3, 0x0 ;  /* 0x0000000000037802 */ /* 0x000fe20000000f00 */
[----:B--2---:R-:W-:Y:S02]  /*a840*/  HFMA2 R12, -RZ, RZ, 0, 5.9604644775390625e-08 ;  /* 0x00000001ff0c7431 */ /* 0x004fe400000001ff */
        /* <DEDUP_REMOVED lines=13> */
.L_x_139:
[----:B------:R-:W-:Y:S01]  /*a920*/  ISETP.NE.AND P6, PT, R126, RZ, PT ;  /* 0x000000ff7e00720c */ /* 0x000fe20003fc5270 */
[----:B------:R-:W-:Y:S05]  /*a930*/  WARPSYNC.ALL ;  /* 0x0000000000007948 */ /* 0x000fea0003800000 */
[----:B------:R-:W-:Y:S01]  /*a940*/  R2UR UR4, R48 ;  /* 0x00000000300472ca */ /* 0x000fe200000e0000 */
[----:B------:R-:W-:Y:S01]  /*a950*/  IMAD.U32 R0, RZ, RZ, UR43 ;  /* 0x0000002bff007e24 */ /* 0x000fe2000f8e00ff */
[----:B----4-:R-:W-:Y:S01]  /*a960*/  LOP3.LUT R50, R92, 0xffffe000, RZ, 0xc0, !PT ;  /* 0xffffe0005c327812 */ /* 0x010fe200078ec0ff */
[----:B------:R-:W-:Y:S01]  /*a970*/  IMAD.U32 R51, RZ, RZ, UR37 ;  /* 0x00000025ff337e24 */ /* 0x000fe2000f8e00ff */
[----:B------:R-:W-:Y:S01]  /*a980*/  ISETP.NE.AND P0, PT, R117, RZ, PT ;  /* 0x000000ff7500720c */ /* 0x000fe20003f05270 */
[----:B------:R-:W-:Y:S02]  /*a990*/  BSSY.RECONVERGENT B0, `(.L_x_140) ;  /* 0x000009f000007945 */ /* 0x000fe40003800200 */
[----:B------:R-:W-:Y:S05]  /*a9a0*/  @P6 LEA R0, R0, UR48, 0x3 ;  /* 0x0000003000006c11 */ /* 0x000fea000f8e18ff */
[----:B------:R-:W-:Y:S01]  /*a9b0*/  @P6 VIADD R0, R0, 0x50 ;  /* 0x0000005000006836 */ /* 0x000fe20000000000 */
[----:B--2---:R-:W1:Y:S04]  /*a9c0*/  LDTM.x32 R4, tmem[UR4+0xa0] ;  /* 0x0000a004000479ee */ /* 0x004e6800082c0000 */
[----:B------:R-:W-:Y:S01]  /*a9d0*/  @P6 PRMT R51, R51, 0x654, R0 ;  /* 0x0000065433336816 */ /* 0x000fe20000000000 */
[C---:B-1----:R-:W-:Y:S01]  /*a9e0*/  FMUL R0, R46.reuse, R4 ;  /* 0x000000042e007220 */ /* 0x042fe20000400000 */
[C---:B------:R-:W-:Y:S01]  /*a9f0*/  FMUL R3, R46.reuse, R6 ;  /* 0x000000062e037220 */ /* 0x040fe20000400000 */
        /* <DEDUP_REMOVED lines=9> */
[----:B------:R-:W-:Y:S01]  /*aa90*/  FFMA R52, R49, R50, R0 ;  /* 0x0000003231347223 */ /* 0x000fe20000000000 */
[----:B------:R-:W-:Y:S01]  /*aaa0*/  LOP3.LUT R0, R93, 0xffffe000, RZ, 0xc0, !PT ;  /* 0xffffe0005d007812 */ /* 0x000fe200078ec0ff */
[C---:B------:R-:W-:Y:S01]  /*aab0*/  FMUL R2, R46.reuse, R5 ;  /* 0x000000052e027220 */ /* 0x040fe20000400000 */
[----:B------:R-:W-:Y:S01]  /*aac0*/  LOP3.LUT R50, R89, 0xffffe000, RZ, 0xc0, !PT ;  /* 0xffffe00059327812 */ /* 0x000fe200078ec0ff */
[C---:B------:R-:W-:Y:S01]  /*aad0*/  FMUL R22, R46.reuse, R26 ;  /* 0x0000001a2e167220 */ /* 0x040fe20000400000 */
[----:B------:R-:W-:Y:S01]  /*aae0*/  F2FP.TF32.F32.PACK_B R52, R52 ;  /* 0x00000034ff34723e */ /* 0x000fe200024050ff */
[C---:B------:R-:W-:Y:S01]  /*aaf0*/  FMUL R24, R46.reuse, R28 ;  /* 0x0000001c2e187220 */ /* 0x040fe20000400000 */
[C---:B------:R-:W-:Y:S01]  /*ab00*/  FMUL R5, R46.reuse, R9 ;  /* 0x000000092e057220 */ /* 0x040fe20000400000 */
[C---:B------:R-:W-:Y:S01]  /*ab10*/  FMUL R26, R46.reuse, R30 ;  /* 0x0000001e2e1a7220 */ /* 0x040fe20000400000 */
[----:B------:R-:W-:Y:S01]  /*ab20*/  FMUL R28, R46, R32 ;  /* 0x000000202e1c7220 */ /* 0x000fe20000400000 */
[----:B------:R-:W-:Y:S01]  /*ab30*/  LOP3.LUT R32, R94, 0xffffe000, RZ, 0xc0, !PT ;  /* 0xffffe0005e207812 */ /* 0x000fe200078ec0ff */
[C---:B------:R-:W-:Y:S01]  /*ab40*/  FMUL R9, R46.reuse, R13 ;  /* 0x0000000d2e097220 */ /* 0x040fe20000400000 */
[C---:B------:R-:W-:Y:S01]  /*ab50*/  FMUL R30, R46.reuse, R34 ;  /* 0x000000222e1e7220 */ /* 0x040fe20000400000 */
[----:B------:R-:W-:Y:S01]  /*ab60*/  LOP3.LUT R34, R95, 0xffffe000, RZ, 0xc0, !PT ;  /* 0xffffe0005f227812 */ /* 0x000fe200078ec0ff */
[C---:B------:R-:W-:Y:S01]  /*ab70*/  FMUL R13, R46.reuse, R17 ;  /* 0x000000112e0d7220 */ /* 0x040fe20000400000 */
[C---:B------:R-:W-:Y:S01]  /*ab80*/  FMUL R7, R46.reuse, R7 ;  /* 0x000000072e077220 */ /* 0x040fe20000400000 */
[C---:B------:R-:W-:Y:S01]  /*ab90*/  FMUL R17, R46.reuse, R21 ;  /* 0x000000152e117220 */ /* 0x040fe20000400000 */
[----:B------:R-:W-:Y:S01]  /*aba0*/  FMUL R21, R46, R25 ;  /* 0x000000192e157220 */ /* 0x000fe20000400000 */
[----:B------:R-:W-:Y:S01]  /*abb0*/  FFMA R53, R49, R0, R2 ;  /* 0x0000000031357223 */ /* 0x000fe20000000002 */
[----:B------:R-:W-:Y:S01]  /*abc0*/  LOP3.LUT R0, R90, 0xffffe000, RZ, 0xc0, !PT ;  /* 0xffffe0005a007812 */ /* 0x000fe200078ec0ff */
[C---:B------:R-:W-:Y:S01]  /*abd0*/  FMUL R25, R46.reuse, R29 ;  /* 0x0000001d2e197220 */ /* 0x040fe20000400000 */
[----:B------:R-:W-:Y:S01]  /*abe0*/  LOP3.LUT R2, R91, 0xffffe000, RZ, 0xc0, !PT ;  /* 0xffffe0005b027812 */ /* 0x000fe200078ec0ff */
[C---:B------:R-:W-:Y:S01]  /*abf0*/  FFMA R54, R49.reuse, R32, R3 ;  /* 0x0000002031367223 */ /* 0x040fe20000000003 */
[----:B------:R-:W-:Y:S01]  /*ac00*/  F2FP.TF32.F32.PACK_B R53, R53 ;  /* 0x00000035ff35723e */ /* 0x000fe200024050ff */
[----:B------:R-:W-:Y:S01]  /*ac10*/  FMUL R29, R46, R33 ;  /* 0x000000212e1d7220 */ /* 0x000fe20000400000 */
[----:B------:R-:W-:Y:S01]  /*ac20*/  LOP3.LUT R33, R88, 0xffffe000, RZ, 0xc0, !PT ;  /* 0xffffe00058217812 */ /* 0x000fe200078ec0ff */
[C---:B------:R-:W-:Y:S01]  /*ac30*/  FFMA R55, R49.reuse, R34, R7 ;  /* 0x0000002231377223 */ /* 0x040fe20000000007 */
[----:B------:R-:W-:Y:S01]  /*ac40*/  F2FP.TF32.F32.PACK_B R54, R54 ;  /* 0x00000036ff36723e */ /* 0x000fe200024050ff */
[----:B------:R-:W-:Y:S01]  /*ac50*/  FMUL R11, R46, R11 ;  /* 0x0000000b2e0b7220 */ /* 0x000fe20000400000 */
[----:B------:R-:W-:Y:S01]  /*ac60*/  LOP3.LUT R3, R84, 0xffffe000, RZ, 0xc0, !PT ;  /* 0xffffe00054037812 */ /* 0x000fe200078ec0ff */
[C---:B------:R-:W-:Y:S01]  /*ac70*/  FFMA R4, R49.reuse, R33, R4 ;  /* 0x0000002131047223 */ /* 0x040fe20000000004 */
[----:B------:R-:W-:Y:S01]  /*ac80*/  F2FP.TF32.F32.PACK_B R55, R55 ;  /* 0x00000037ff37723e */ /* 0x000fe200024050ff */
[----:B------:R-:W-:Y:S01]  /*ac90*/  FFMA R5, R49, R50, R5 ;  /* 0x0000003231057223 */ /* 0x000fe20000000005 */
[----:B------:R-:W-:Y:S01]  /*aca0*/  LOP3.LUT R32, R85, 0xffffe000, RZ, 0xc0, !PT ;  /* 0xffffe00055207812 */ /* 0x000fe200078ec0ff */
[C---:B------:R-:W-:Y:S01]  /*acb0*/  FFMA R6, R49.reuse, R0, R6 ;  /* 0x0000000031067223 */ /* 0x040fe20000000006 */
[----:B------:R-:W-:Y:S01]  /*acc0*/  F2FP.TF32.F32.PACK_B R4, R4 ;  /* 0x00000004ff04723e */ /* 0x000fe200024050ff */
[C---:B------:R-:W-:Y:S01]  /*acd0*/  FFMA R7, R49.reuse, R2, R11 ;  /* 0x0000000231077223 */ /* 0x040fe2000000000b */
[----:B------:R-:W-:Y:S01]  /*ace0*/  F2FP.TF32.F32.PACK_B R5, R5 ;  /* 0x00000005ff05723e */ /* 0x000fe200024050ff */
[----:B------:R-:W-:Y:S01]  /*acf0*/  STS.128 [R129+UR48+0x4400], R52 ;  /* 0x0044003481007988 */ /* 0x000fe20008000c30 */
[----:B------:R-:W-:Y:S01]  /*ad00*/  F2FP.TF32.F32.PACK_B R6, R6 ;  /* 0x00000006ff06723e */ /* 0x000fe200024050ff */
[C---:B------:R-:W-:Y:S01]  /*ad10*/  FFMA R8, R49.reuse, R3, R8 ;  /* 0x0000000331087223 */ /* 0x040fe20000000008 */
[----:B------:R-:W-:Y:S01]  /*ad20*/  F2FP.TF32.F32.PACK_B R7, R7 ;  /* 0x00000007ff07723e */ /* 0x000fe200024050ff */
[----:B------:R-:W-:Y:S01]  /*ad30*/  FFMA R9, R49, R32, R9 ;  /* 0x0000002031097223 */ /* 0x000fe20000000009 */
[----:B------:R-:W-:Y:S01]  /*ad40*/  LOP3.LUT R33, R86, 0xffffe000, RZ, 0xc0, !PT ;  /* 0xffffe00056217812 */ /* 0x000fe200078ec0ff */
[----:B------:R-:W-:Y:S01]  /*ad50*/  FMUL R15, R46, R15 ;  /* 0x0000000f2e0f7220 */ /* 0x000fe20000400000 */
[----:B------:R-:W-:Y:S01]  /*ad60*/  LOP3.LUT R0, R87, 0xffffe000, RZ, 0xc0, !PT ;  /* 0xffffe00057007812 */ /* 0x000fe200078ec0ff */
[----:B------:R1:W-:Y:S01]  /*ad70*/  STS.128 [R128+0x4400], R4 ;  /* 0x0044000480007388 */ /* 0x0003e20000000c00 */
[----:B------:R-:W-:Y:S01]  /*ad80*/  LOP3.LUT R3, R80, 0xffffe000, RZ, 0xc0, !PT ;  /* 0xffffe00050037812 */ /* 0x000fe200078ec0ff */
[----:B------:R-:W-:Y:S01]  /*ad90*/  FFMA R10, R49, R33, R10 ;  /* 0x00000021310a7223 */ /* 0x000fe2000000000a */
[----:B------:R-:W-:Y:S01]  /*ada0*/  LOP3.LUT R2, R81, 0xffffe000, RZ, 0xc0, !PT ;  /* 0xffffe00051027812 */ /* 0x000fe200078ec0ff */
[C---:B------:R-:W-:Y:S01]  /*adb0*/  FFMA R11, R49.reuse, R0, R15 ;  /* 0x00000000310b7223 */ /* 0x040fe2000000000f */
[----:B------:R-:W-:Y:S01]  /*adc0*/  LOP3.LUT R33, R82, 0xffffe000, RZ, 0xc0, !PT ;  /* 0xffffe00052217812 */ /* 0x000fe200078ec0ff */
[----:B------:R-:W-:Y:S01]  /*add0*/  FFMA R12, R49, R3, R12 ;  /* 0x00000003310c7223 */ /* 0x000fe2000000000c */
[----:B------:R-:W-:Y:S01]  /*ade0*/  LOP3.LUT R32, R83, 0xffffe000, RZ, 0xc0, !PT ;  /* 0xffffe00053207812 */ /* 0x000fe200078ec0ff */
[C---:B------:R-:W-:Y:S01]  /*adf0*/  FFMA R13, R49.reuse, R2, R13 ;  /* 0x00000002310d7223 */ /* 0x040fe2000000000d */
[----:B------:R-:W-:Y:S01]  /*ae00*/  LOP3.LUT R0, R64, 0xffffe000, RZ, 0xc0, !PT ;  /* 0xffffe00040007812 */ /* 0x000fe200078ec0ff */
[C---:B------:R-:W-:Y:S01]  /*ae10*/  FMUL R19, R46.reuse, R19 ;  /* 0x000000132e137220 */ /* 0x040fe20000400000 */
[----:B------:R-:W-:Y:S01]  /*ae20*/  F2FP.TF32.F32.PACK_B R8, R8 ;  /* 0x00000008ff08723e */ /* 0x000fe200024050ff */
[C---:B------:R-:W-:Y:S01]  /*ae30*/  FFMA R14, R49.reuse, R33, R14 ;  /* 0x00000021310e7223 */ /* 0x040fe2000000000e */
[----:B------:R-:W-:Y:S01]  /*ae40*/  F2FP.TF32.F32.PACK_B R9, R9 ;  /* 0x00000009ff09723e */ /* 0x000fe200024050ff */
[C---:B------:R-:W-:Y:S01]  /*ae50*/  FFMA R15, R49.reuse, R32, R19 ;  /* 0x00000020310f7223 */ /* 0x040fe20000000013 */
[----:B------:R-:W-:Y:S01]  /*ae60*/  F2FP.TF32.F32.PACK_B R10, R10 ;  /* 0x0000000aff0a723e */ /* 0x000fe200024050ff */
[----:B------:R-:W-:Y:S01]  /*ae70*/  FFMA R16, R49, R0, R16 ;  /* 0x0000000031107223 */ /* 0x000fe20000000010 */
[----:B------:R-:W-:Y:S01]  /*ae80*/  F2FP.TF32.F32.PACK_B R11, R11 ;  /* 0x0000000bff0b723e */ /* 0x000fe200024050ff */
[C---:B------:R-:W-:Y:S01]  /*ae90*/  FMUL R23, R46.reuse, R23 ;  /* 0x000000172e177220 */ /* 0x040fe20000400000 */
[----:B------:R-:W-:Y:S01]  /*aea0*/  LOP3.LUT R0, R65, 0xffffe000, RZ, 0xc0, !PT ;  /* 0xffffe00041007812 */ /* 0x000fe200078ec0ff */
[----:B------:R-:W-:Y:S01]  /*aeb0*/  FMUL R27, R46, R27 ;  /* 0x0000001b2e1b7220 */ /* 0x000fe20000400000 */
[----:B------:R-:W-:Y:S01]  /*aec0*/  LOP3.LUT R3, R66, 0xffffe000, RZ, 0xc0, !PT ;  /* 0xffffe00042037812 */ /* 0x000fe200078ec0ff */
[----:B------:R2:W-:Y:S01]  /*aed0*/  STS.128 [R127+0x4400], R8 ;  /* 0x004400087f007388 */ /* 0x0005e20000000c00 */
[----:B------:R-:W-:Y:S01]  /*aee0*/  LOP3.LUT R2, R67, 0xffffe000, RZ, 0xc0, !PT ;  /* 0xffffe00043027812 */ /* 0x000fe200078ec0ff */
[C---:B------:R-:W-:Y:S01]  /*aef0*/  FFMA R17, R49.reuse, R0, R17 ;  /* 0x0000000031117223 */ /* 0x040fe20000000011 */
[----:B------:R-:W-:Y:S01]  /*af00*/  F2FP.TF32.F32.PACK_B R12, R12 ;  /* 0x0000000cff0c723e */ /* 0x000fe200024050ff */
[C---:B------:R-:W-:Y:S01]  /*af10*/  FFMA R18, R49.reuse, R3, R18 ;  /* 0x0000000331127223 */ /* 0x040fe20000000012 */
[----:B------:R-:W-:Y:S01]  /*af20*/  F2FP.TF32.F32.PACK_B R13, R13 ;  /* 0x0000000dff0d723e */ /* 0x000fe200024050ff */
[----:B------:R-:W-:Y:S01]  /*af30*/  FFMA R19, R49, R2, R23 ;  /* 0x0000000231137223 */ /* 0x000fe20000000017 */
[----:B------:R-:W-:Y:S01]  /*af40*/  F2FP.TF32.F32.PACK_B R14, R14 ;  /* 0x0000000eff0e723e */ /* 0x000fe200024050ff */
[C---:B------:R-:W-:Y:S01]  /*af50*/  FMUL R31, R46.reuse, R31 ;  /* 0x0000001f2e1f7220 */ /* 0x040fe20000400000 */
[----:B------:R-:W-:Y:S01]  /*af60*/  F2FP.TF32.F32.PACK_B R15, R15 ;  /* 0x0000000fff0f723e */ /* 0x000fe200024050ff */
[----:B------:R-:W-:Y:S01]  /*af70*/  FMUL R35, R46, R35 ;  /* 0x000000232e237220 */ /* 0x000fe20000400000 */
[----:B------:R-:W-:Y:S02]  /*af80*/  LOP3.LUT R33, R68, 0xffffe000, RZ, 0xc0, !PT ;  /* 0xffffe00044217812 */ /* 0x000fe400078ec0ff */
[----:B------:R-:W-:Y:S01]  /*af90*/  LOP3.LUT R32, R69, 0xffffe000, RZ, 0xc0, !PT ;  /* 0xffffe00045207812 */ /* 0x000fe200078ec0ff */
[----:B------:R2:W-:Y:S01]  /*afa0*/  STS.128 [R125+0x4400], R12 ;  /* 0x0044000c7d007388 */ /* 0x0005e20000000c00 */
[----:B------:R-:W-:Y:S01]  /*afb0*/  LOP3.LUT R0, R70, 0xffffe000, RZ, 0xc0, !PT ;  /* 0xffffe00046007812 */ /* 0x000fe200078ec0ff */
[----:B------:R-:W-:Y:S01]  /*afc0*/  FFMA R20, R49, R33, R20 ;  /* 0x0000002131147223 */ /* 0x000fe20000000014 */
[----:B------:R-:W-:Y:S01]  /*afd0*/  LOP3.LUT R2, R71, 0xffffe000, RZ, 0xc0, !PT ;  /* 0xffffe00047027812 */ /* 0x000fe200078ec0ff */
[C---:B------:R-:W-:Y:S01]  /*afe0*/  FFMA R21, R49.reuse, R32, R21 ;  /* 0x0000002031157223 */ /* 0x040fe20000000015 */
[----:B------:R-:W-:Y:S01]  /*aff0*/  F2FP.TF32.F32.PACK_B R16, R16 ;  /* 0x00000010ff10723e */ /* 0x000fe200024050ff */
[C---:B------:R-:W-:Y:S01]  /*b000*/  FFMA R22, R49.reuse, R0, R22 ;  /* 0x0000000031167223 */ /* 0x040fe20000000016 */
[----:B------:R-:W-:Y:S01]  /*b010*/  F2FP.TF32.F32.PACK_B R17, R17 ;  /* 0x00000011ff11723e */ /* 0x000fe200024050ff */
[----:B------:R-:W-:Y:S01]  /*b020*/  FFMA R23, R49, R2, R27 ;  /* 0x0000000231177223 */ /* 0x000fe2000000001b */
[----:B------:R-:W-:Y:S02]  /*b030*/  F2FP.TF32.F32.PACK_B R18, R18 ;  /* 0x00000012ff12723e */ /* 0x000fe400024050ff */
[----:B------:R-:W-:Y:S02]  /*b040*/  F2FP.TF32.F32.PACK_B R19, R19 ;  /* 0x00000013ff13723e */ /* 0x000fe400024050ff */
[----:B------:R-:W-:Y:S02]  /*b050*/  LOP3.LUT R3, R72, 0xffffe000, RZ, 0xc0, !PT ;  /* 0xffffe00048037812 */ /* 0x000fe400078ec0ff */
[----:B-1----:R-:W-:Y:S01]  /*b060*/  LOP3.LUT R4, R73, 0xffffe000, RZ, 0xc0, !PT ;  /* 0xffffe00049047812 */ /* 0x002fe200078ec0ff */
        /* <DEDUP_REMOVED lines=48> */
[----:B-1----:R-:W-:Y:S04]  /*b370*/  DEPBAR.LE SB0, 0x1 ;  /* 0x000080400000791a */ /* 0x002fe80000000000 */
.L_x_141:
[----:B------:R-:W-:Y:S05]  /*b380*/  BSYNC.RECONVERGENT B0 ;  /* 0x0000000000007941 */ /* 0x000fea0003800200 */
.L_x_140:
        /* <DEDUP_REMOVED lines=12> */
[----:B------:R-:W-:Y:S05]  /*b450*/  @P1 IMAD R5, R62, 0x4000, R129 ;  /* 0x000040003e051824 */ /* 0x000fea00078e0281 */
        /* <DEDUP_REMOVED lines=8> */
.L_x_145:
[----:B------:R-:W-:Y:S05]  /*b4e0*/  BSYNC B0 ;  /* 0x0000000000007941 */ /* 0x000fea0003800000 */
.L_x_144:
[----:B------:R-:W-:Y:S01]  /*b4f0*/  ISETP.NE.AND P0, PT, R132, RZ, PT ;  /* 0x000000ff8400720c */ /* 0x000fe20003f05270 */
[----:B------:R-:W-:Y:S11]  /*b500*/  VIADD R62, R62, 0x1 ;  /* 0x000000013e3e7836 */ /* 0x000ff60000000000 */
[----:B------:R-:W-:Y:S01]  /*b510*/  @!UPT UIADD3 URZ, UPT, UPT, URZ, URZ, URZ ;  /* 0x000000fffffff290 */ /* 0x000fe2000fffe0ff */
[----:B------:R4:W3:Y:S01]  /*b520*/  @P0 LDS.128 R92, [R5+UR48+0x400] ;  /* 0x00040030055c0984 */ /* 0x0008e20008000c00 */
[----:B-1----:R-:W-:Y:S02]  /*b530*/  @P0 IMAD.IADD R0, R63, 0x1, R2 ;  /* 0x000000013f000824 */ /* 0x002fe400078e0202 */
[C---:B------:R-:W-:Y:S01]  /*b540*/  @P0 IMAD.IADD R6, R131.reuse, 0x1, R4 ;  /* 0x0000000183060824 */ /* 0x040fe200078e0204 */
[----:B------:R4:W1:Y:S01]  /*b550*/  @P0 LDS.128 R88, [R3+0x400] ;  /* 0x0004000003580984 */ /* 0x0008620000000c00 */
[C---:B------:R-:W-:Y:S02]  /*b560*/  @P0 IMAD.IADD R7, R131.reuse, 0x1, R2 ;  /* 0x0000000183070824 */ /* 0x040fe400078e0202 */
[----:B--2---:R-:W-:Y:S01]  /*b570*/  @P0 IMAD.IADD R8, R131, 0x1, R0 ;  /* 0x0000000183080824 */ /* 0x004fe200078e0200 */
[----:B------:R4:W2:Y:S04]  /*b580*/  @P0 LDS.128 R84, [R4+0x400] ;  /* 0x0004000004540984 */ /* 0x0008a80000000c00 */
[----:B------:R4:W1:Y:S04]  /*b590*/  @P0 LDS.128 R80, [R6+0x400] ;  /* 0x0004000006500984 */ /* 0x0008680000000c00 */
[----:B------:R4:W1:Y:S04]  /*b5a0*/  @P0 LDS.128 R64, [R2+0x400] ;  /* 0x0004000002400984 */ /* 0x0008680000000c00 */
[----:B------:R4:W1:Y:S04]  /*b5b0*/  @P0 LDS.128 R68, [R7+0x400] ;  /* 0x0004000007440984 */ /* 0x0008680000000c00 */
[----:B------:R4:W1:Y:S04]  /*b5c0*/  @P0 LDS.128 R72, [R0+0x400] ;  /* 0x0004000000480984 */ /* 0x0008680000000c00 */
[----:B------:R4:W1:Y:S01]  /*b5d0*/  @P0 LDS.128 R76, [R8+0x400] ;  /* 0x00040000084c0984 */ /* 0x0008620000000c00 */
[C---:B------:R-:W-:Y:S04]  /*b5e0*/  ISETP.NE.AND P0, PT, R62.reuse, 0x4, PT ;  /* 0x000000043e00780c */ /* 0x040fe80003f05270 */
[----:B------:R-:W-:Y:S02]  /*b5f0*/  SEL R10, RZ, 0x1, P0 ;  /* 0x00000001ff0a7807 */ /* 0x000fe40000000000 */
[----:B------:R-:W-:Y:S02]  /*b600*/  SEL R62, R62, RZ, P0 ;  /* 0x000000ff3e3e7207 */ /* 0x000fe40000000000 */
[----:B------:R-:W-:Y:S02]  /*b610*/  LOP3.LUT R133, R133, R10, RZ, 0x3c, !PT ;  /* 0x0000000a85857212 */ /* 0x000fe400078e3cff */
.L_x_143:
[----:B------:R-:W-:Y:S05]  /*b620*/  BSYNC B1 ;  /* 0x0000000000017941 */ /* 0x000fea0003800000 */
.L_x_142:
[----:B----4-:R-:W-:Y:S05]  /*b630*/  VIADD R3, R48, 0xc0 ;  /* 0x000000c030037836 */ /* 0x010fea0000000000 */
[----:B------:R-:W-:Y:S04]  /*b640*/  SHF.R.U32.HI R3, RZ, 0x15, R3 ;  /* 0x00000015ff037819 */ /* 0x000fe80000011603 */
[----:B------:R-:W-:Y:S11]  /*b650*/  LOP3.LUT P0, RZ, R3, 0x3, R110, 0x48, !PT ;  /* 0x0000000303ff7812 */ /* 0x000ff6000780486e */
[----:B------:R-:W-:Y:S02]  /*b660*/  @!UPT UIADD3 URZ, UPT, UPT, URZ, URZ, URZ ;  /* 0x000000fffffff290 */ /* 0x000fe4000fffe0ff */
[----:B------:R-:W-:Y:S05]  /*b670*/  @!P0 BRA `(.L_x_147) ;  /* 0x0000000000408947 */ /* 0x000fea0003800000 */
[----:B------:R-:W4:Y:S01]  /*b680*/  LDCU.64 UR8, c[0x4][0x70] ;  /* 0x01000e00ff0877ac */ /* 0x000f220008000a00 */
[----:B------:R-:W-:Y:S01]  /*b690*/  MOV R3, 0x0 ;  /* 0x0000000000037802 */ /* 0x000fe20000000f00 */
[----:B--2---:R-:W-:Y:S02]  /*b6a0*/  HFMA2 R12, -RZ, RZ, 0, 5.9604644775390625e-08 ;  /* 0x00000001ff0c7431 */ /* 0x004fe400000001ff */
[----:B------:R-:W-:Y:S02]  /*b6b0*/  IMAD.MOV.U32 R8, RZ, RZ, 0x192 ;  /* 0x00000192ff087424 */ /* 0x000fe400078e00ff */
[----:B------:R-:W-:Y:S01]  /*b6c0*/  IMAD.MOV.U32 R13, RZ, RZ, RZ ;  /* 0x000000ffff0d7224 */ /* 0x000fe200078e00ff */
[----:B------:R-:W2:Y:S01]  /*b6d0*/  LDCU.64 UR6, c[0x4][0x78] ;  /* 0x01000f00ff0677ac */ /* 0x000ea20008000a00 */
[----:B------:R-:W1:Y:S01]  /*b6e0*/  LDC.64 R2, c[0x4][R3] ;  /* 0x0100000003027b82 */ /* 0x000e620000000a00 */
[----:B------:R-:W5:Y:S01]  /*b6f0*/  LDCU.64 UR4, c[0x4][0x10] ;  /* 0x01000200ff0477ac */ /* 0x000f620008000a00 */
[----:B----4-:R-:W-:Y:S01]  /*b700*/  MOV R5, UR9 ;  /* 0x0000000900057c02 */ /* 0x010fe20008000f00 */
[----:B------:R-:W-:Y:S01]  /*b710*/  IMAD.U32 R4, RZ, RZ, UR8 ;  /* 0x00000008ff047e24 */ /* 0x000fe2000f8e00ff */
[----:B--2---:R-:W-:Y:S01]  /*b720*/  MOV R7, UR7 ;  /* 0x0000000700077c02 */ /* 0x004fe20008000f00 */
[----:B------:R-:W-:Y:S01]  /*b730*/  IMAD.U32 R6, RZ, RZ, UR6 ;  /* 0x00000006ff067e24 */ /* 0x000fe2000f8e00ff */
[----:B-----5:R-:W-:Y:S01]  /*b740*/  MOV R11, UR5 ;  /* 0x00000005000b7c02 */ /* 0x020fe20008000f00 */
[----:B------:R-:W-:Y:S02]  /*b750*/  IMAD.U32 R10, RZ, RZ, UR4 ;  /* 0x00000004ff0a7e24 */ /* 0x000fe4000f8e00ff */
[----:B------:R-:W-:Y:S07]  /*b760*/  LEPC R20, `(.L_x_147) ;  /* 0x000000001014794e */ /* 0x000fee0000000000 */
[----:B-1-3--:R-:W-:Y:S05]  /*b770*/  CALL.ABS.NOINC R2 ;  /* 0x0000000002007343 */ /* 0x00afea0003c00000 */
.L_x_147:
[----:B------:R-:W-:Y:S01]  /*b780*/  ISETP.NE.AND P6, PT, R126, RZ, PT ;  /* 0x000000ff7e00720c */ /* 0x000fe20003fc5270 */
[----:B------:R-:W-:Y:S05]  /*b790*/  WARPSYNC.ALL ;  /* 0x0000000000007948 */ /* 0x000fea0003800000 */
[----:B------:R-:W-:Y:S01]  /*b7a0*/  R2UR UR4, R48 ;  /* 0x00000000300472ca */ /* 0x000fe200000e0000 */
[----:B------:R-:W-:Y:S01]  /*b7b0*/  IMAD.U32 R0, RZ, RZ, UR40 ;  /* 0x00000028ff007e24 */ /* 0x000fe2000f8e00ff */
[----:B---3--:R-:W-:Y:S01]  /*b7c0*/  LOP3.LUT R50, R92, 0xffffe000, RZ, 0xc0, !PT ;  /* 0xffffe0005c327812 */ /* 0x008fe200078ec0ff */
[----:B------:R-:W-:Y:S01]  /*b7d0*/  IMAD.U32 R51, RZ, RZ, UR37 ;  /* 0x00000025ff337e24 */ /* 0x000fe2000f8e00ff */
[----:B------:R-:W-:Y:S01]  /*b7e0*/  ISETP.NE.AND P0, PT, R117, RZ, PT ;  /* 0x000000ff7500720c */ /* 0x000fe20003f05270 */
[----:B------:R-:W-:Y:S02]  /*b7f0*/  BSSY.RECONVERGENT B0, `(.L_x_148) ;  /* 0x000009f000007945 */ /* 0x000fe40003800200 */
[----:B------:R-:W-:Y:S05]  /*b800*/  @P6 LEA R0, R0, UR48, 0x3 ;  /* 0x0000003000006c11 */ /* 0x000fea000f8e18ff */
[----:B------:R-:W-:Y:S01]  /*b810*/  @P6 VIADD R0, R0, 0x50 ;  /* 0x0000005000006836 */ /* 0x000fe20000000000 */
[----:B--2---:R-:W2:Y:S04]  /*b820*/  LDTM.x32 R4, tmem[UR4+0xc0] ;  /* 0x0000c004000479ee */ /* 0x004ea800082c0000 */
[----:B------:R-:W-:Y:S01]  /*b830*/  @P6 PRMT R51, R51, 0x654, R0 ;  /* 0x0000065433336816 */ /* 0x000fe20000000000 */
[C---:B--2---:R-:W-:Y:S01]  /*b840*/  FMUL R0, R46.reuse, R4 ;  /* 0x000000042e007220 */ /* 0x044fe20000400000 */
        /* <DEDUP_REMOVED lines=13> */
[----:B-1----:R-:W-:Y:S01]  /*b920*/  LOP3.LUT R50, R89, 0xffffe000, RZ, 0xc0, !PT ;  /* 0xffffe00059327812 */ /* 0x002fe200078ec0ff */
        /* <DEDUP_REMOVED lines=139> */
.L_x_149:
[----:B------:R-:W-:Y:S05]  /*c1e0*/  BSYNC.RECONVERGENT B0 ;  /* 0x0000000000007941 */ /* 0x000fea0003800200 */
.L_x_148:
[----:B------:R-:W-:Y:S01]  /*c1f0*/  BAR.SYNC.DEFER_BLOCKING 0x1, 0x80 ;  /* 0x0042000000007b1d */ /* 0x000fe20000010000 */
[----:B------:R-:W-:Y:S04]  /*c200*/  UIADD3 UR51, UPT, UPT, UR40, 0x1, URZ ;  /* 0x0000000128337890 */ /* 0x000fe8000fffe0ff */
[----:B------:R-:W-:Y:S04]  /*c210*/  UISETP.NE.AND UP0, UPT, UR51, 0x4, UPT ;  /* 0x000000043300788c */ /* 0x000fe8000bf05270 */
[----:B------:R-:W-:Y:S01]  /*c220*/  USEL UR51, UR51, URZ, UP0 ;  /* 0x000000ff33337287 */ /* 0x000fe20008000000 */
[----:B------:R1:W-:Y:S01]  /*c230*/  @P6 SYNCS.ARRIVE.TRANS64.RED.A1T0 RZ, [R51+URZ], RZ ;  /* 0x000000ff33ff69a7 */ /* 0x0003e200081004ff */
[----:B------:R-:W-:Y:S01]  /*c240*/  BSSY B1, `(.L_x_150) ;  /* 0x000001f000017945 */ /* 0x000fe20003800000 */
[----:B------:R-:W3:Y:S02]  /*c250*/  @P6 SYNCS.PHASECHK.TRANS64.TRYWAIT P0, [R0+URZ+0x30], R3 ;  /* 0x00003003000065a7 */ /* 0x000ee400080011ff */
[----:B---3--:R-:W-:Y:S01]  /*c260*/  @P6 SEL R130, RZ, 0x1, !P0 ;  /* 0x00000001ff826807 */ /* 0x008fe20004000000 */
        /* <DEDUP_REMOVED lines=13> */
.L_x_153:
[----:B------:R-:W-:Y:S05]  /*c340*/  BSYNC B0 ;  /* 0x0000000000007941 */ /* 0x000fea0003800000 */
.L_x_152:
[----:B------:R-:W-:Y:S11]  /*c350*/  ISETP.NE.AND P0, PT, R132, RZ, PT ;  /* 0x000000ff8400720c */ /* 0x000ff60003f05270 */
[----:B------:R-:W-:Y:S02]  /*c360*/  @!UPT UIADD3 URZ, UPT, UPT, URZ, URZ, URZ ;  /* 0x000000fffffff290 */ /* 0x000fe4000fffe0ff */
[----:B------:R3:W4:Y:S01]  /*c370*/  @P0 LDS.128 R92, [R62+UR48+0x400] ;  /* 0x000400303e5c0984 */ /* 0x0007220008000c00 */
[----:B-1----:R-:W-:Y:S01]  /*c380*/  @P0 IMAD.IADD R0, R63, 0x1, R4 ;  /* 0x000000013f000824 */ /* 0x002fe200078e0204 */
        /* <DEDUP_REMOVED lines=10> */
.L_x_151:
[----:B------:R-:W-:Y:S05]  /*c430*/  BSYNC B1 ;  /* 0x0000000000017941 */ /* 0x000fea0003800000 */
.L_x_150:
[----:B---3--:R-:W-:Y:S05]  /*c440*/  VIADD R3, R48, 0xe0 ;  /* 0x000000e030037836 */ /* 0x008fea0000000000 */
[----:B------:R-:W-:Y:S04]  /*c450*/  SHF.R.U32.HI R3, RZ, 0x15, R3 ;  /* 0x00000015ff037819 */ /* 0x000fe80000011603 */
[----:B------:R-:W-:Y:S11]  /*c460*/  LOP3.LUT P0, RZ, R3, 0x3, R110, 0x48, !PT ;  /* 0x0000000303ff7812 */ /* 0x000ff6000780486e */
[----:B------:R-:W-:Y:S02]  /*c470*/  @!UPT UIADD3 URZ, UPT, UPT, URZ, URZ, URZ ;  /* 0x000000fffffff290 */ /* 0x000fe4000fffe0ff */
[----:B------:R-:W-:Y:S05]  /*c480*/  @!P0 BRA `(.L_x_155) ;  /* 0x0000000000408947 */ /* 0x000fea0003800000 */
[----:B------:R-:W3:Y:S01]  /*c490*/  LDCU.64 UR8, c[0x4][0x70] ;  /* 0x01000e00ff0877ac */ /* 0x000ee20008000a00 */
[----:B------:R-:W-:Y:S01]  /*c4a0*/  MOV R3, 0x0 ;  /* 0x0000000000037802 */ /* 0x000fe20000000f00 */
[----:B--2---:R-:W-:Y:S02]  /*c4b0*/  HFMA2 R12, -RZ, RZ, 0, 5.9604644775390625e-08 ;  /* 0x00000001ff0c7431 */ /* 0x004fe400000001ff */
[----:B------:R-:W-:Y:S02]  /*c4c0*/  IMAD.MOV.U32 R8, RZ, RZ, 0x192 ;  /* 0x00000192ff087424 */ /* 0x000fe400078e00ff */
[----:B------:R-:W-:Y:S01]  /*c4d0*/  IMAD.MOV.U32 R13, RZ, RZ, RZ ;  /* 0x000000ffff0d7224 */ /* 0x000fe200078e00ff */
[----:B------:R-:W2:Y:S01]  /*c4e0*/  LDCU.64 UR6, c[0x4][0x78] ;  /* 0x01000f00ff0677ac */ /* 0x000ea20008000a00 */
[----:B------:R-:W1:Y:S01]  /*c4f0*/  LDC.64 R2, c[0x4][R3] ;  /* 0x0100000003027b82 */ /* 0x000e620000000a00 */
[----:B------:R-:W5:Y:S01]  /*c500*/  LDCU.64 UR4, c[0x4][0x10] ;  /* 0x01000200ff0477ac */ /* 0x000f620008000a00 */
[----:B---3--:R-:W-:Y:S01]  /*c510*/  MOV R5, UR9 ;  /* 0x0000000900057c02 */ /* 0x008fe20008000f00 */
[----:B------:R-:W-:Y:S01]  /*c520*/  IMAD.U32 R4, RZ, RZ, UR8 ;  /* 0x00000008ff047e24 */ /* 0x000fe2000f8e00ff */
[----:B--2---:R-:W-:Y:S01]  /*c530*/  MOV R7, UR7 ;  /* 0x0000000700077c02 */ /* 0x004fe20008000f00 */
[----:B------:R-:W-:Y:S01]  /*c540*/  IMAD.U32 R6, RZ, RZ, UR6 ;  /* 0x00000006ff067e24 */ /* 0x000fe2000f8e00ff */
[----:B-----5:R-:W-:Y:S01]  /*c550*/  MOV R11, UR5 ;  /* 0x00000005000b7c02 */ /* 0x020fe20008000f00 */
[----:B------:R-:W-:Y:S02]  /*c560*/  IMAD.U32 R10, RZ, RZ, UR4 ;  /* 0x00000004ff0a7e24 */ /* 0x000fe4000f8e00ff */
[----:B------:R-:W-:Y:S07]  /*c570*/  LEPC R20, `(.L_x_155) ;  /* 0x000000001014794e */ /* 0x000fee0000000000 */
[----:B-1--4-:R-:W-:Y:S05]  /*c580*/  CALL.ABS.NOINC R2 ;  /* 0x0000000002007343 */ /* 0x012fea0003c00000 */
.L_x_155:
[----:B------:R-:W-:Y:S01]  /*c590*/  ISETP.NE.AND P0, PT, R117, RZ, PT ;  /* 0x000000ff7500720c */ /* 0x000fe20003f05270 */
[----:B------:R-:W-:Y:S05]  /*c5a0*/  WARPSYNC.ALL ;  /* 0x0000000000007948 */ /* 0x000fea0003800000 */
[----:B------:R-:W-:Y:S01]  /*c5b0*/  R2UR UR4, R48 ;  /* 0x00000000300472ca */ /* 0x000fe200000e0000 */
[----:B------:R-:W-:Y:S01]  /*c5c0*/  BSSY.RECONVERGENT B0, `(.L_x_156) ;  /* 0x00000a0000007945 */ /* 0x000fe20003800200 */
[----:B------:R-:W-:Y:S02]  /*c5d0*/  R2UR UR5, R59 ;  /* 0x000000003b0572ca */ /* 0x000fe400000e0000 */
[----:B----4-:R-:W-:Y:S02]  /*c5e0*/  LOP3.LUT R0, R92, 0xffffe000, RZ, 0xc0, !PT ;  /* 0xffffe0005c007812 */ /* 0x010fe400078ec0ff */
[----:B------:R-:W-:Y:S02]  /*c5f0*/  LOP3.LUT R2, R93, 0xffffe000, RZ, 0xc0, !PT ;  /* 0xffffe0005d027812 */ /* 0x000fe400078ec0ff */
[----:B------:R-:W-:Y:S02]  /*c600*/  LOP3.LUT R3, R94, 0xffffe000, RZ, 0xc0, !PT ;  /* 0xffffe0005e037812 */ /* 0x000fe400078ec0ff */
[----:B------:R-:W-:Y:S02]  /*c610*/  LOP3.LUT R50, R95, 0xffffe000, RZ, 0xc0, !PT ;  /* 0xffffe0005f327812 */ /* 0x000fe400078ec0ff */
[----:B-1----:R-:W-:Y:S01]  /*c620*/  LOP3.LUT R51, R88, 0xffffe000, RZ, 0xc0, !PT ;  /* 0xffffe00058337812 */ /* 0x002fe200078ec0ff */
[----:B--2---:R-:W1:Y:S01]  /*c630*/  LDTM.x32 R4, tmem[UR4+0xe0] ;  /* 0x0000e004000479ee */ /* 0x004e6200082c0000 */
[----:B------:R-:W-:Y:S01]  /*c640*/  LOP3.LUT R52, R89, 0xffffe000, RZ, 0xc0, !PT ;  /* 0xffffe00059347812 */ /* 0x000fe200078ec0ff */
[----:B------:R-:W-:Y:S01]  /*c650*/  UIADD3 UR5, UPT, UPT, UR5, 0xb0, URZ ;  /* 0x000000b005057890 */ /* 0x000fe2000fffe0ff */
[----:B------:R-:W-:Y:S01]  /*c660*/  LOP3.LUT R53, R90, 0xffffe000, RZ, 0xc0, !PT ;  /* 0xffffe0005a357812 */ /* 0x000fe200078ec0ff */
[----:B------:R-:W-:Y:S01]  /*c670*/  NOP ;  /* 0x0000000000007918 */ /* 0x000fe20000000000 */
[----:B------:R-:W-:Y:S01]  /*c680*/  LOP3.LUT R54, R91, 0xffffe000, RZ, 0xc0, !PT ;  /* 0xffffe0005b367812 */ /* 0x000fe200078ec0ff */
[----:B------:R-:W-:Y:S01]  /*c690*/  UPRMT UR5, UR37, 0x654, UR5 ;  /* 0x0000065425057896 */ /* 0x000fe20008000005 */
[----:B------:R-:W-:Y:S02]  /*c6a0*/  LOP3.LUT R55, R84, 0xffffe000, RZ, 0xc0, !PT ;  /* 0xffffe00054377812 */ /* 0x000fe400078ec0ff */
[----:B------:R-:W-:Y:S02]  /*c6b0*/  LOP3.LUT R56, R85, 0xffffe000, RZ, 0xc0, !PT ;  /* 0xffffe00055387812 */ /* 0x000fe400078ec0ff */
[----:B------:R-:W-:Y:S02]  /*c6c0*/  LOP3.LUT R57, R86, 0xffffe000, RZ, 0xc0, !PT ;  /* 0xffffe00056397812 */ /* 0x000fe400078ec0ff */
[----:B------:R-:W-:Y:S02]  /*c6d0*/  LOP3.LUT R58, R87, 0xffffe000, RZ, 0xc0, !PT ;  /* 0xffffe000573a7812 */ /* 0x000fe400078ec0ff */
[----:B------:R-:W-:Y:S01]  /*c6e0*/  LOP3.LUT R59, R80, 0xffffe000, RZ, 0xc0, !PT ;  /* 0xffffe000503b7812 */ /* 0x000fe200078ec0ff */
[----:B-1----:R-:W-:Y:S01]  /*c6f0*/  SYNCS.ARRIVE.TRANS64.RED.A1T0 RZ, [UR5], RZ ;  /* 0x000000ffffff79a7 */ /* 0x002fe20008100405 */
[----:B------:R-:W-:Y:S02]  /*c700*/  LOP3.LUT R60, R81, 0xffffe000, RZ, 0xc0, !PT ;  /* 0xffffe000513c7812 */ /* 0x000fe400078ec0ff */
[----:B------:R-:W-:Y:S02]  /*c710*/  LOP3.LUT R61, R82, 0xffffe000, RZ, 0xc0, !PT ;  /* 0xffffe000523d7812 */ /* 0x000fe400078ec0ff */
[----:B------:R-:W-:Y:S02]  /*c720*/  LOP3.LUT R62, R83, 0xffffe000, RZ, 0xc0, !PT ;  /* 0xffffe000533e7812 */ /* 0x000fe400078ec0ff */
[----:B------:R-:W-:Y:S01]  /*c730*/  LOP3.LUT R63, R64, 0xffffe000, RZ, 0xc0, !PT ;  /* 0xffffe000403f7812 */ /* 0x000fe200078ec0ff */
[C---:B------:R-:W-:Y:S01]  /*c740*/  FMUL R4, R46.reuse, R4 ;  /* 0x000000042e047220 */ /* 0x040fe20000400000 */
[----:B------:R-:W-:Y:S01]  /*c750*/  LOP3.LUT R64, R65, 0xffffe000, RZ, 0xc0, !PT ;  /* 0xffffe00041407812 */ /* 0x000fe200078ec0ff */
[----:B------:R-:W-:Y:S01]  /*c760*/  FMUL R5, R46, R5 ;  /* 0x000000052e057220 */ /* 0x000fe20000400000 */
[----:B------:R-:W-:Y:S01]  /*c770*/  LOP3.LUT R65, R66, 0xffffe000, RZ, 0xc0, !PT ;  /* 0xffffe00042417812 */ /* 0x000fe200078ec0ff */
[C---:B------:R-:W-:Y:S01]  /*c780*/  FMUL R6, R46.reuse, R6 ;  /* 0x000000062e067220 */ /* 0x040fe20000400000 */
[----:B------:R-:W-:Y:S01]  /*c790*/  LOP3.LUT R66, R67, 0xffffe000, RZ, 0xc0, !PT ;  /* 0xffffe00043427812 */ /* 0x000fe200078ec0ff */
[----:B------:R-:W-:Y:S01]  /*c7a0*/  FMUL R7, R46, R7 ;  /* 0x000000072e077220 */ /* 0x000fe20000400000 */
[----:B------:R-:W-:Y:S01]  /*c7b0*/  LOP3.LUT R67, R68, 0xffffe000, RZ, 0xc0, !PT ;  /* 0xffffe00044437812 */ /* 0x000fe200078ec0ff */
[----:B------:R-:W-:Y:S01]  /*c7c0*/  FFMA R4, R49, R0, R4 ;  /* 0x0000000031047223 */ /* 0x000fe20000000004 */
[----:B------:R-:W-:Y:S01]  /*c7d0*/  LOP3.LUT R68, R69, 0xffffe000, RZ, 0xc0, !PT ;  /* 0xffffe00045447812 */ /* 0x000fe200078ec0ff */
[C---:B------:R-:W-:Y:S01]  /*c7e0*/  FFMA R5, R49.reuse, R2, R5 ;  /* 0x0000000231057223 */ /* 0x040fe20000000005 */
[----:B------:R-:W-:Y:S01]  /*c7f0*/  LOP3.LUT R69, R70, 0xffffe000, RZ, 0xc0, !PT ;  /* 0xffffe00046457812 */ /* 0x000fe200078ec0ff */
[C---:B------:R-:W-:Y:S01]  /*c800*/  FFMA R6, R49.reuse, R3, R6 ;  /* 0x0000000331067223 */ /* 0x040fe20000000006 */
[----:B------:R-:W-:Y:S01]  /*c810*/  F2FP.TF32.F32.PACK_B R4, R4 ;  /* 0x00000004ff04723e */ /* 0x000fe200024050ff */
[C---:B------:R-:W-:Y:S01]  /*c820*/  FFMA R7, R49.reuse, R50, R7 ;  /* 0x0000003231077223 */ /* 0x040fe20000000007 */
[----:B------:R-:W-:Y:S01]  /*c830*/  F2FP.TF32.F32.PACK_B R5, R5 ;  /* 0x00000005ff05723e */ /* 0x000fe200024050ff */
        /* <DEDUP_REMOVED lines=9> */
[C---:B------:R-:W-:Y:S01]  /*c8d0*/  FFMA R11, R49.reuse, R54, R11 ;  /* 0x00000036310b7223 */ /* 0x040fe2000000000b */
[----:B------:R1:W-:Y:S01]  /*c8e0*/  STS.128 [R129+UR48+0xc400], R4 ;  /* 0x00c4000481007988 */ /* 0x0003e20008000c30 */
[----:B------:R-:W-:Y:S01]  /*c8f0*/  F2FP.TF32.F32.PACK_B R8, R8 ;  /* 0x00000008ff08723e */ /* 0x000fe200024050ff */
[C---:B------:R-:W-:Y:S01]  /*c900*/  FMUL R12, R46.reuse, R12 ;  /* 0x0000000c2e0c7220 */ /* 0x040fe20000400000 */
[----:B------:R-:W-:Y:S01]  /*c910*/  F2FP.TF32.F32.PACK_B R9, R9 ;  /* 0x00000009ff09723e */ /* 0x000fe200024050ff */
[C---:B------:R-:W-:Y:S01]  /*c920*/  FMUL R13, R46.reuse, R13 ;  /* 0x0000000d2e0d7220 */ /* 0x040fe20000400000 */
[----:B------:R-:W-:Y:S01]  /*c930*/  F2FP.TF32.F32.PACK_B R10, R10 ;  /* 0x0000000aff0a723e */ /* 0x000fe200024050ff */
[C---:B------:R-:W-:Y:S01]  /*c940*/  FMUL R14, R46.reuse, R14 ;  /* 0x0000000e2e0e7220 */ /* 0x040fe20000400000 */
[C---:B------:R-:W-:Y:S01]  /*c950*/  FMUL R15, R46.reuse, R15 ;  /* 0x0000000f2e0f7220 */ /* 0x040fe20000400000 */
[----:B------:R-:W-:Y:S01]  /*c960*/  F2FP.TF32.F32.PACK_B R11, R11 ;  /* 0x0000000bff0b723e */ /* 0x000fe200024050ff */
[C---:B------:R-:W-:Y:S01]  /*c970*/  FFMA R12, R49.reuse, R55, R12 ;  /* 0x00000037310c7223 */ /* 0x040fe2000000000c */
[C---:B------:R-:W-:Y:S01]  /*c980*/  FFMA R13, R49.reuse, R56, R13 ;  /* 0x00000038310d7223 */ /* 0x040fe2000000000d */
[C---:B------:R-:W-:Y:S01]  /*c990*/  FFMA R14, R49.reuse, R57, R14 ;  /* 0x00000039310e7223 */ /* 0x040fe2000000000e */
[C---:B------:R-:W-:Y:S01]  /*c9a0*/  FFMA R15, R49.reuse, R58, R15 ;  /* 0x0000003a310f7223 */ /* 0x040fe2000000000f */
[----:B------:R1:W-:Y:S01]  /*c9b0*/  STS.128 [R128+0xc400], R8 ;  /* 0x00c4000880007388 */ /* 0x0003e20000000c00 */
        /* <DEDUP_REMOVED lines=27> */
[C---:B------:R-:W-:Y:S01]  /*cb70*/  FMUL R24, R46.reuse, R24 ;  /* 0x000000182e187220 */ /* 0x040fe20000400000 */
[----:B------:R-:W-:Y:S01]  /*cb80*/  F2FP.TF32.F32.PACK_B R20, R20 ;  /* 0x00000014ff14723e */ /* 0x000fe200024050ff */
[C---:B------:R-:W-:Y:S01]  /*cb90*/  FMUL R25, R46.reuse, R25 ;  /* 0x000000192e197220 */ /* 0x040fe20000400000 */
[----:B------:R-:W-:Y:S01]  /*cba0*/  F2FP.TF32.F32.PACK_B R21, R21 ;  /* 0x00000015ff15723e */ /* 0x000fe200024050ff */
[C---:B------:R-:W-:Y:S01]  /*cbb0*/  FMUL R26, R46.reuse, R26 ;  /* 0x0000001a2e1a7220 */ /* 0x040fe20000400000 */
[----:B------:R-:W-:Y:S01]  /*cbc0*/  FMUL R27, R46, R27 ;  /* 0x0000001b2e1b7220 */ /* 0x000fe20000400000 */
[----:B------:R-:W-:Y:S01]  /*cbd0*/  F2FP.TF32.F32.PACK_B R22, R22 ;  /* 0x00000016ff16723e */ /* 0x000fe200024050ff */
[C---:B------:R-:W-:Y:S01]  /*cbe0*/  FFMA R24, R49.reuse, R67, R24 ;  /* 0x0000004331187223 */ /* 0x040fe20000000018 */
[----:B------:R-:W-:Y:S01]  /*cbf0*/  F2FP.TF32.F32.PACK_B R23, R23 ;  /* 0x00000017ff17723e */ /* 0x000fe200024050ff */
[C---:B------:R-:W-:Y:S01]  /*cc00*/  FFMA R25, R49.reuse, R68, R25 ;  /* 0x0000004431197223 */ /* 0x040fe20000000019 */
[C---:B------:R-:W-:Y:S01]  /*cc10*/  FFMA R26, R49.reuse, R69, R26 ;  /* 0x00000045311a7223 */ /* 0x040fe2000000001a */
[----:B------:R-:W-:Y:S01]  /*cc20*/  FFMA R27, R49, R70, R27 ;  /* 0x00000046311b7223 */ /* 0x000fe2000000001b */
[----:B------:R-:W-:Y:S01]  /*cc30*/  LOP3.LUT R71, R72, 0xffffe000, RZ, 0xc0, !PT ;  /* 0xffffe00048477812 */ /* 0x000fe200078ec0ff */
        /* <DEDUP_REMOVED lines=56> */
.L_x_157:
[----:B------:R-:W-:Y:S05]  /*cfc0*/  BSYNC.RECONVERGENT B0 ;  /* 0x0000000000007941 */ /* 0x000fea0003800200 */
.L_x_156:
[----:B------:R-:W-:Y:S01]  /*cfd0*/  BAR.SYNC.DEFER_BLOCKING 0x1, 0x80 ;  /* 0x0042000000007b1d */ /* 0x000fe20000010000 */
[----:B------:R-:W-:Y:S01]  /*cfe0*/  UISETP.NE.AND UP0, UPT, UR49, -0x8, UPT ;  /* 0xfffffff83100788c */ /* 0x000fe2000bf05270 */
[----:B------:R-:W-:Y:S08]  /*cff0*/  IADD3 R44, PT, PT, R44, 0x1, RZ ;  /* 0x000000012c2c7810 */ /* 0x000ff00007ffe0ff */
[----:B------:R-:W-:Y:S05]  /*d000*/  BRA.U !UP0, `(.L_x_158) ;  /* 0x0000000108287547 */ /* 0x000fea000b800000 */
[----:B------:R-:W-:Y:S01]  /*d010*/  ISETP.NE.AND P0, PT, R126, RZ, PT ;  /* 0x000000ff7e00720c */ /* 0x000fe20003f05270 */
[----:B------:R-:W-:Y:S01]  /*d020*/  IMAD.U32 R3, RZ, RZ, UR51 ;  /* 0x00000033ff037e24 */ /* 0x000fe2000f8e00ff */
[----:B------:R-:W-:Y:S01]  /*d030*/  UIADD3 UR51, UPT, UPT, UR51, 0x1, URZ ;  /* 0x0000000133337890 */ /* 0x000fe2000fffe0ff */
[----:B------:R-:W-:Y:S03]  /*d040*/  IMAD.U32 R0, RZ, RZ, UR37 ;  /* 0x00000025ff007e24 */ /* 0x000fe6000f8e00ff */
[----:B------:R-:W-:Y:S04]  /*d050*/  UISETP.NE.AND UP0, UPT, UR51, 0x4, UPT ;  /* 0x000000043300788c */ /* 0x000fe8000bf05270 */
[----:B------:R-:W-:Y:S03]  /*d060*/  USEL UR51, UR51, URZ, UP0 ;  /* 0x000000ff33337287 */ /* 0x000fe60008000000 */
[----:B------:R-:W-:Y:S05]  /*d070*/  @P0 LEA R3, R3, UR48, 0x3 ;  /* 0x0000003003030c11 */ /* 0x000fea000f8e18ff */
[----:B------:R-:W-:Y:S05]  /*d080*/  @P0 VIADD R3, R3, 0x50 ;  /* 0x0000005003030836 */ /* 0x000fea0000000000 */
[----:B------:R-:W-:Y:S04]  /*d090*/  @P0 PRMT R0, R0, 0x654, R3 ;  /* 0x0000065400000816 */ /* 0x000fe80000000003 */
[----:B------:R2:W-:Y:S03]  /*d0a0*/  @P0 SYNCS.ARRIVE.TRANS64.RED.A1T0 RZ, [R0+URZ], RZ ;  /* 0x000000ff00ff09a7 */ /* 0x0005e600081004ff */
.L_x_158:
[----:B------:R-:W-:Y:S01]  /*d0b0*/  ISETP.NE.AND P2, PT, R118, RZ, PT ;  /* 0x000000ff7600720c */ /* 0x000fe20003f45270 */
[----:B------:R-:W-:Y:S01]  /*d0c0*/  UIADD3 UR49, UPT, UPT, UR49, 0x8, URZ ;  /* 0x0000000831317890 */ /* 0x000fe2000fffe0ff */
[----:B------:R-:W-:Y:S01]  /*d0d0*/  ISETP.NE.AND P0, PT, R120, 0x2, PT ;  /* 0x000000027800780c */ /* 0x000fe20003f05270 */
[----:B-1----:R-:W-:Y:S01]  /*d0e0*/  IMAD.IADD R20, R43, 0x1, R102 ;  /* 0x000000012b147824 */ /* 0x002fe200078e0266 */
[----:B------:R-:W-:Y:S01]  /*d0f0*/  ISETP.NE.AND P1, PT, R44, 0x2, PT ;  /* 0x000000022c00780c */ /* 0x000fe20003f25270 */
[----:B------:R-:W-:Y:S01]  /*d100*/  IMAD.IADD R21, R45, 0x1, R104 ;  /* 0x000000012d157824 */ /* 0x000fe200078e0268 */
[----:B--2---:R-:W-:Y:S02]  /*d110*/  SEL R0, RZ, 0x1, P0 ;  /* 0x00000001ff007807 */ /* 0x004fe40000000000 */
[----:B------:R-:W-:Y:S02]  /*d120*/  SEL R3, RZ, 0x1, P1 ;  /* 0x00000001ff037807 */ /* 0x000fe40000800000 */
[----:B------:R-:W-:Y:S02]  /*d130*/  LOP3.LUT R113, R113, R0, RZ, 0x3c, !PT ;  /* 0x0000000071717212 */ /* 0x000fe400078e3cff */
[----:B------:R-:W-:Y:S02]  /*d140*/  LOP3.LUT R114, R114, R3, RZ, 0x3c, !PT ;  /* 0x0000000372727212 */ /* 0x000fe400078e3cff */
[----:B------:R-:W-:Y:S02]  /*d150*/  @P2 R2UR UR36, R112 ;  /* 0x00000000702422ca */ /* 0x000fe400000e0000 */
[----:B------:R-:W-:Y:S02]  /*d160*/  SEL R120, R120, RZ, P0 ;  /* 0x000000ff78787207 */ /* 0x000fe40000000000 */
[----:B------:R-:W-:Y:S01]  /*d170*/  SEL R44, R44, RZ, P1 ;  /* 0x000000ff2c2c7207 */ /* 0x000fe20000800000 */
[----:B------:R-:W-:Y:S10]  /*d180*/  @P2 BRA `(.L_x_159) ;  /* 0xffffff7c00c02947 */ /* 0x000ff4000383ffff */
[----:B------:R-:W-:-:S09]  /*d190*/  UISETP.NE.AND UP0, UPT, UR50, URZ, UPT ;  /* 0x000000ff3200728c */ /* 0x000fd2000bf05270 */
[----:B------:R-:W-:Y:S05]  /*d1a0*/  BRA.U !UP0, `(.L_x_160) ;  /* 0x0000000108487547 */ /* 0x000fea000b800000 */
[----:B------:R-:W1:Y:S02]  /*d1b0*/  LDCU.64 UR4, c[0x0][0x890] ;  /* 0x00011200ff0477ac */ /* 0x000e640008000a00 */
[----:B-1----:R-:W-:-:S04]  /*d1c0*/  UISETP.NE.U32.AND UP0, UPT, UR4, URZ, UPT ;  /* 0x000000ff0400728c */ /* 0x002fc8000bf05070 */
[----:B------:R-:W-:-:S09]  /*d1d0*/  UISETP.NE.AND.EX UP0, UPT, UR5, URZ, UPT, UP0 ;  /* 0x000000ff0500728c */ /* 0x000fd2000bf05300 */
[----:B------:R-:W-:Y:S05]  /*d1e0*/  BRA.U UP0, `(.L_x_161) ;  /* 0x00000001000c7547 */ /* 0x000fea000b800000 */
[----:B------:R-:W-:-:S13]  /*d1f0*/  FSETP.NEU.AND P0, PT, R49, RZ, PT ;  /* 0x000000ff3100720b */ /* 0x000fda0003f0d000 */
[----:B------:R-:W-:Y:S05]  /*d200*/  @!P0 EXIT ;  /* 0x000000000000894d */ /* 0x000fea0003800000 */
[----:B------:R-:W-:Y:S05]  /*d210*/  BRA `(.L_x_160) ;  /* 0x00000000002c7947 */ /* 0x000fea0003800000 */
.L_x_161:
[----:B------:R-:W-:Y:S01]  /*d220*/  ISETP.NE.AND P0, PT, R119, RZ, PT ;  /* 0x000000ff7700720c */ /* 0x000fe20003f05270 */
[----:B------:R-:W-:-:S12]  /*d230*/  BSSY.RECONVERGENT B0, `(.L_x_160) ;  /* 0x0000009000007945 */ /* 0x000fd80003800200 */
[----:B------:R-:W-:Y:S05]  /*d240*/  @P0 BRA `(.L_x_162) ;  /* 0x0000000000140947 */ /* 0x000fea0003800000 */
[----:B------:R-:W1:Y:S02]  /*d250*/  LDCU.64 UR4, c[0x0][0x888] ;  /* 0x00011100ff0477ac */ /* 0x000e640008000a00 */
[----:B-1----:R-:W-:-:S04]  /*d260*/  ISETP.NE.U32.AND P0, PT, RZ, UR4, PT ;  /* 0x00000004ff007c0c */ /* 0x002fc8000bf05070 */
[----:B------:R-:W-:-:S13]  /*d270*/  ISETP.NE.AND.EX P0, PT, RZ, UR5, PT, P0 ;  /* 0x00000005ff007c0c */ /* 0x000fda000bf05300 */
[----:B------:R-:W-:Y:S05]  /*d280*/  @!P0 EXIT ;  /* 0x000000000000894d */ /* 0x000fea0003800000 */
[----:B------:R-:W-:Y:S05]  /*d290*/  BRA `(.L_x_163) ;  /* 0x0000000000087947 */ /* 0x000fea0003800000 */
.L_x_162:
[----:B------:R-:W-:-:S13]  /*d2a0*/  FSETP.NEU.AND P0, PT, R49, RZ, PT ;  /* 0x000000ff3100720b */ /* 0x000fda0003f0d000 */
[----:B------:R-:W-:Y:S05]  /*d2b0*/  @!P0 EXIT ;  /* 0x000000000000894d */ /* 0x000fea0003800000 */
.L_x_163:
[----:B------:R-:W-:Y:S05]  /*d2c0*/  BSYNC.RECONVERGENT B0 ;  /* 0x0000000000007941 */ /* 0x000fea0003800200 */
.L_x_160:
[----:B------:R-:W-:Y:S01]  /*d2d0*/  ULEA UR4, UR51, UR48, 0x3 ;  /* 0x0000003033047291 */ /* 0x000fe2000f8e18ff */
[----:B------:R-:W-:-:S04]  /*d2e0*/  DEPBAR.LE SB0, 0x0 ;  /* 0x000080000000791a */ /* 0x000fc80000000000 */
[----:B------:R-:W-:-:S04]  /*d2f0*/  UIADD3 UR4, UPT, UPT, UR4, 0x50, URZ ;  /* 0x0000005004047890 */ /* 0x000fc8000fffe0ff */
[----:B------:R-:W-:-:S09]  /*d300*/  UPRMT UR4, UR37, 0x654, UR4 ;  /* 0x0000065425047896 */ /* 0x000fd20008000004 */
[----:B------:R-:W-:Y:S01]  /*d310*/  SYNCS.ARRIVE.TRANS64.RED.A1T0 RZ, [UR4], RZ ;  /* 0x000000ffffff79a7 */ /* 0x000fe20008100404 */
[----:B------:R-:W-:Y:S05]  /*d320*/  EXIT ;  /* 0x000000000000794d */ /* 0x000fea0003800000 */
.L_x_19:
[----:B--2---:R2:W1:Y:S02]  /*d330*/  SYNCS.PHASECHK.TRANS64.TRYWAIT P0, [R3+URZ+0xd0], R2 ;  /* 0x0000d002030075a7 */ /* 0x00446400080011ff */
[----:B-1----:R-:W-:Y:S05]  /*d340*/  @!P0 NANOSLEEP.SYNCS 0x989680 ;  /* 0x009896800000895d */ /* 0x002fea0003900000 */
[----:B------:R-:W1:Y:S02]  /*d350*/  @!P0 SYNCS.PHASECHK.TRANS64 P0, [R3+URZ+0xd0], R2 ;  /* 0x0000d002030085a7 */ /* 0x000e6400080010ff */
[----:B-1----:R-:W-:Y:S05]  /*d360*/  @!P0 BRA `(.L_x_19) ;  /* 0xfffffffc00f08947 */ /* 0x002fea000383ffff */
[----:B------:R-:W-:Y:S05]  /*d370*/  BRA `(.L_x_164) ;  /* 0xffffff4000847947 */ /* 0x000fea000383ffff */
.L_x_22:
[----:B-1----:R-:W-:-:S07]  /*d380*/  MOV R2, UR33 ;  /* 0x0000002100027c02 */ /* 0x002fce0008000f00 */
.L_x_165:
[----:B-1----:R1:W2:Y:S02]  /*d390*/  SYNCS.PHASECHK.TRANS64.TRYWAIT P0, [R2+URZ+0x18], R5 ;  /* 0x00001805020075a7 */ /* 0x0022a400080011ff */
[----:B--2---:R-:W-:Y:S05]  /*d3a0*/  @!P0 NANOSLEEP.SYNCS 0x989680 ;  /* 0x009896800000895d */ /* 0x004fea0003900000 */
[----:B------:R-:W2:Y:S02]  /*d3b0*/  @!P0 SYNCS.PHASECHK.TRANS64 P0, [R2+URZ+0x18], R5 ;  /* 0x00001805020085a7 */ /* 0x000ea400080010ff */
[----:B--2---:R-:W-:Y:S05]  /*d3c0*/  @!P0 BRA `(.L_x_165) ;  /* 0xfffffffc00f08947 */ /* 0x004fea000383ffff */
[----:B------:R-:W-:Y:S05]  /*d3d0*/  BRA `(.L_x_21) ;  /* 0xffffff4000d47947 */ /* 0x000fea000383ffff */
.L_x_28:
[----:B-1----:R-:W-:-:S07]  /*d3e0*/  MOV R2, UR17 ;  /* 0x0000001100027c02 */ /* 0x002fce0008000f00 */
.L_x_166:
[----:B-1----:R1:W2:Y:S02]  /*d3f0*/  SYNCS.PHASECHK.TRANS64.TRYWAIT P0, [R2+URZ+0x18], R5 ;  /* 0x00001805020075a7 */ /* 0x0022a400080011ff */
[----:B--2---:R-:W-:Y:S05]  /*d400*/  @!P0 NANOSLEEP.SYNCS 0x989680 ;  /* 0x009896800000895d */ /* 0x004fea0003900000 */
[----:B------:R-:W2:Y:S02]  /*d410*/  @!P0 SYNCS.PHASECHK.TRANS64 P0, [R2+URZ+0x18], R5 ;  /* 0x00001805020085a7 */ /* 0x000ea400080010ff */
[----:B--2---:R-:W-:Y:S05]  /*d420*/  @!P0 BRA `(.L_x_166) ;  /* 0xfffffffc00f08947 */ /* 0x004fea000383ffff */
[----:B------:R-:W-:Y:S05]  /*d430*/  BRA `(.L_x_27) ;  /* 0xffffff44007c7947 */ /* 0x000fea000383ffff */
.L_x_32:
[----:B-1----:R1:W2:Y:S02]  /*d440*/  SYNCS.PHASECHK.TRANS64.TRYWAIT P0, [R2+URZ+0x80], R3 ;  /* 0x00008003020075a7 */ /* 0x0022a400080011ff */
[----:B--2---:R-:W-:Y:S05]  /*d450*/  @!P0 NANOSLEEP.SYNCS 0x989680 ;  /* 0x009896800000895d */ /* 0x004fea0003900000 */
[----:B------:R-:W2:Y:S02]  /*d460*/  @!P0 SYNCS.PHASECHK.TRANS64 P0, [R2+URZ+0x80], R3 ;  /* 0x00008003020085a7 */ /* 0x000ea400080010ff */
[----:B--2---:R-:W-:Y:S05]  /*d470*/  @!P0 BRA `(.L_x_32) ;  /* 0xfffffffc00f08947 */ /* 0x004fea000383ffff */
[----:B------:R-:W-:Y:S05]  /*d480*/  BRA `(.L_x_167) ;  /* 0xffffff48000c7947 */ /* 0x000fea000383ffff */
.L_x_36:
[----:B----4-:R-:W-:-:S07]  /*d490*/  MOV R0, UR5 ;  /* 0x0000000500007c02 */ /* 0x010fce0008000f00 */
.L_x_168:
[----:B-1----:R1:W2:Y:S02]  /*d4a0*/  SYNCS.PHASECHK.TRANS64.TRYWAIT P0, [R0+URZ], R3 ;  /* 0x00000003000075a7 */ /* 0x0022a400080011ff */
[----:B--2---:R-:W-:Y:S05]  /*d4b0*/  @!P0 NANOSLEEP.SYNCS 0x989680 ;  /* 0x009896800000895d */ /* 0x004fea0003900000 */
[----:B------:R-:W2:Y:S02]  /*d4c0*/  @!P0 SYNCS.PHASECHK.TRANS64 P0, [R0+URZ], R3 ;  /* 0x00000003000085a7 */ /* 0x000ea400080010ff */
[----:B--2---:R-:W-:Y:S05]  /*d4d0*/  @!P0 BRA `(.L_x_168) ;  /* 0xfffffffc00f08947 */ /* 0x004fea000383ffff */
[----:B------:R-:W-:Y:S05]  /*d4e0*/  BRA `(.L_x_169) ;  /* 0xffffff4c007c7947 */ /* 0x000fea000383ffff */
.L_x_37:
[----:B----4-:R-:W-:-:S07]  /*d4f0*/  MOV R0, UR5 ;  /* 0x0000000500007c02 */ /* 0x010fce0008000f00 */
.L_x_170:
[----:B-1----:R1:W2:Y:S02]  /*d500*/  SYNCS.PHASECHK.TRANS64.TRYWAIT P0, [R0+URZ], R3 ;  /* 0x00000003000075a7 */ /* 0x0022a400080011ff */
[----:B--2---:R-:W-:Y:S05]  /*d510*/  @!P0 NANOSLEEP.SYNCS 0x989680 ;  /* 0x009896800000895d */ /* 0x004fea0003900000 */
[----:B------:R-:W2:Y:S02]  /*d520*/  @!P0 SYNCS.PHASECHK.TRANS64 P0, [R0+URZ], R3 ;  /* 0x00000003000085a7 */ /* 0x000ea400080010ff */
[----:B--2---:R-:W-:Y:S05]  /*d530*/  @!P0 BRA `(.L_x_170) ;  /* 0xfffffffc00f08947 */ /* 0x004fea000383ffff */
[----:B------:R-:W-:Y:S05]  /*d540*/  BRA `(.L_x_171) ;  /* 0xffffff4c00887947 */ /* 0x000fea000383ffff */
.L_x_40:
[----:B-1----:R1:W2:Y:S02]  /*d550*/  SYNCS.PHASECHK.TRANS64.TRYWAIT P0, [R0+URZ+0xc0], R5 ;  /* 0x0000c005000075a7 */ /* 0x0022a400080011ff */
[----:B--2---:R-:W-:Y:S05]  /*d560*/  @!P0 NANOSLEEP.SYNCS 0x989680 ;  /* 0x009896800000895d */ /* 0x004fea0003900000 */
[----:B------:R-:W2:Y:S02]  /*d570*/  @!P0 SYNCS.PHASECHK.TRANS64 P0, [R0+URZ+0xc0], R5 ;  /* 0x0000c005000085a7 */ /* 0x000ea400080010ff */
[----:B--2---:R-:W-:Y:S05]  /*d580*/  @!P0 BRA `(.L_x_40) ;  /* 0xfffffffc00f08947 */ /* 0x004fea000383ffff */
[----:B------:R-:W-:Y:S05]  /*d590*/  BRA `(.L_x_172) ;  /* 0xffffff4c00e47947 */ /* 0x000fea000383ffff */
.L_x_41:
[----:B------:R-:W-:-:S07]  /*d5a0*/  MOV R0, UR5 ;  /* 0x0000000500007c02 */ /* 0x000fce0008000f00 */
.L_x_173:
[----:B-1----:R1:W2:Y:S02]  /*d5b0*/  SYNCS.PHASECHK.TRANS64.TRYWAIT P0, [R0+URZ+0x90], R5 ;  /* 0x00009005000075a7 */ /* 0x0022a400080011ff */
[----:B--2---:R-:W-:Y:S05]  /*d5c0*/  @!P0 NANOSLEEP.SYNCS 0x989680 ;  /* 0x009896800000895d */ /* 0x004fea0003900000 */
[----:B------:R-:W2:Y:S02]  /*d5d0*/  @!P0 SYNCS.PHASECHK.TRANS64 P0, [R0+URZ+0x90], R5 ;  /* 0x00009005000085a7 */ /* 0x000ea400080010ff */
[----:B--2---:R-:W-:Y:S05]  /*d5e0*/  @!P0 BRA `(.L_x_173) ;  /* 0xfffffffc00f08947 */ /* 0x004fea000383ffff */
[----:B------:R-:W-:Y:S05]  /*d5f0*/  BRA `(.L_x_174) ;  /* 0xffffff4c00f47947 */ /* 0x000fea000383ffff */
.L_x_42:
[----:B-1----:R1:W2:Y:S02]  /*d600*/  SYNCS.PHASECHK.TRANS64.TRYWAIT P1, [R0+URZ+0x80], R5 ;  /* 0x00008005000075a7 */ /* 0x0022a400080211ff */
[----:B--2---:R-:W-:Y:S05]  /*d610*/  @!P1 NANOSLEEP.SYNCS 0x989680 ;  /* 0x009896800000995d */ /* 0x004fea0003900000 */
[----:B------:R-:W2:Y:S02]  /*d620*/  @!P1 SYNCS.PHASECHK.TRANS64 P1, [R0+URZ+0x80], R5 ;  /* 0x00008005000095a7 */ /* 0x000ea400080210ff */
[----:B--2---:R-:W-:Y:S05]  /*d630*/  @!P1 BRA `(.L_x_42) ;  /* 0xfffffffc00f09947 */ /* 0x004fea000383ffff */
[----:B------:R-:W-:Y:S05]  /*d640*/  BRA `(.L_x_175) ;  /* 0xffffff5000247947 */ /* 0x000fea000383ffff */
.L_x_45:
[----:B------:R-:W-:-:S07]  /*d650*/  MOV R0, UR5 ;  /* 0x0000000500007c02 */ /* 0x000fce0008000f00 */
.L_x_176:
[----:B-1----:R1:W2:Y:S02]  /*d660*/  SYNCS.PHASECHK.TRANS64.TRYWAIT P0, [R0+URZ+0x90], R3 ;  /* 0x00009003000075a7 */ /* 0x0022a400080011ff */
[----:B--2---:R-:W-:Y:S05]  /*d670*/  @!P0 NANOSLEEP.SYNCS 0x989680 ;  /* 0x009896800000895d */ /* 0x004fea0003900000 */
[----:B------:R-:W2:Y:S02]  /*d680*/  @!P0 SYNCS.PHASECHK.TRANS64 P0, [R0+URZ+0x90], R3 ;  /* 0x00009003000085a7 */ /* 0x000ea400080010ff */
[----:B--2---:R-:W-:Y:S05]  /*d690*/  @!P0 BRA `(.L_x_176) ;  /* 0xfffffffc00f08947 */ /* 0x004fea000383ffff */
[----:B------:R-:W-:Y:S05]  /*d6a0*/  BRA `(.L_x_44) ;  /* 0xffffff5000787947 */ /* 0x000fea000383ffff */
.L_x_52:
[----:B-1----:R1:W2:Y:S02]  /*d6b0*/  SYNCS.PHASECHK.TRANS64.TRYWAIT P1, [R0+URZ+0x80], R5 ;  /* 0x00008005000075a7 */ /* 0x0022a400080211ff */
[----:B--2---:R-:W-:Y:S05]  /*d6c0*/  @!P1 NANOSLEEP.SYNCS 0x989680 ;  /* 0x009896800000995d */ /* 0x004fea0003900000 */
[----:B------:R-:W2:Y:S02]  /*d6d0*/  @!P1 SYNCS.PHASECHK.TRANS64 P1, [R0+URZ+0x80], R5 ;  /* 0x00008005000095a7 */ /* 0x000ea400080210ff */
[----:B--2---:R-:W-:Y:S05]  /*d6e0*/  @!P1 BRA `(.L_x_52) ;  /* 0xfffffffc00f09947 */ /* 0x004fea000383ffff */
[----:B------:R-:W-:Y:S05]  /*d6f0*/  BRA `(.L_x_177) ;  /* 0xffffff5400e87947 */ /* 0x000fea000383ffff */
.L_x_53:
[----:B------:R-:W-:-:S07]  /*d700*/  MOV R3, UR7 ;  /* 0x0000000700037c02 */ /* 0x000fce0008000f00 */
.L_x_178:
[----:B-1----:R1:W2:Y:S02]  /*d710*/  SYNCS.PHASECHK.TRANS64.TRYWAIT P0, [R3+URZ+0xb0], R0 ;  /* 0x0000b000030075a7 */ /* 0x0022a400080011ff */
[----:B--2---:R-:W-:Y:S05]  /*d720*/  @!P0 NANOSLEEP.SYNCS 0x989680 ;  /* 0x009896800000895d */ /* 0x004fea0003900000 */
[----:B------:R-:W2:Y:S02]  /*d730*/  @!P0 SYNCS.PHASECHK.TRANS64 P0, [R3+URZ+0xb0], R0 ;  /* 0x0000b000030085a7 */ /* 0x000ea400080010ff */
[----:B--2---:R-:W-:Y:S05]  /*d740*/  @!P0 BRA `(.L_x_178) ;  /* 0xfffffffc00f08947 */ /* 0x004fea000383ffff */
[----:B------:R-:W-:Y:S05]  /*d750*/  BRA `(.L_x_179) ;  /* 0xffffff5800207947 */ /* 0x000fea000383ffff */
.L_x_56:
[----:B------:R-:W-:Y:S07]  /*d760*/  MOV R0, UR6 ;  /* 0x0000000600007c02 */ /* 0x000fee0008000f00 */
.L_x_180:
[----:B-1----:R1:W2:Y:S02]  /*d770*/  SYNCS.PHASECHK.TRANS64.TRYWAIT P0, [R0+URZ], R3 ;  /* 0x00000003000075a7 */ /* 0x0022a400080011ff */
[----:B--2---:R-:W-:Y:S05]  /*d780*/  @!P0 NANOSLEEP.SYNCS 0x989680 ;  /* 0x009896800000895d */ /* 0x004fea0003900000 */
[----:B------:R-:W2:Y:S02]  /*d790*/  @!P0 SYNCS.PHASECHK.TRANS64 P0, [R0+URZ], R3 ;  /* 0x00000003000085a7 */ /* 0x000ea400080010ff */
[----:B--2---:R-:W-:Y:S05]  /*d7a0*/  @!P0 BRA `(.L_x_180) ;  /* 0xfffffffc00f08947 */ /* 0x004fea000383ffff */
[----:B------:R-:W-:Y:S05]  /*d7b0*/  BRA `(.L_x_55) ;  /* 0xffffff58003c7947 */ /* 0x000fea000383ffff */
.L_x_59:
[----:B------:R-:W-:-:S07]  /*d7c0*/  MOV R0, UR6 ;  /* 0x0000000600007c02 */ /* 0x000fce0008000f00 */
.L_x_181:
[----:B--2---:R2:W4:Y:S02]  /*d7d0*/  SYNCS.PHASECHK.TRANS64.TRYWAIT P0, [R0+URZ], R3 ;  /* 0x00000003000075a7 */ /* 0x00452400080011ff */
[----:B----4-:R-:W-:Y:S05]  /*d7e0*/  @!P0 NANOSLEEP.SYNCS 0x989680 ;  /* 0x009896800000895d */ /* 0x010fea0003900000 */
[----:B------:R-:W4:Y:S02]  /*d7f0*/  @!P0 SYNCS.PHASECHK.TRANS64 P0, [R0+URZ], R3 ;  /* 0x00000003000085a7 */ /* 0x000f2400080010ff */
[----:B----4-:R-:W-:Y:S05]  /*d800*/  @!P0 BRA `(.L_x_181) ;  /* 0xfffffffc00f08947 */ /* 0x010fea000383ffff */
[----:B------:R-:W-:Y:S05]  /*d810*/  BRA `(.L_x_182) ;  /* 0xffffff5c00187947 */ /* 0x000fea000383ffff */
.L_x_60:
[----:B------:R-:W-:-:S07]  /*d820*/  MOV R0, UR7 ;  /* 0x0000000700007c02 */ /* 0x000fce0008000f00 */
.L_x_183:
[----:B-1----:R1:W2:Y:S02]  /*d830*/  SYNCS.PHASECHK.TRANS64.TRYWAIT P0, [R0+URZ], R3 ;  /* 0x00000003000075a7 */ /* 0x0022a400080011ff */
[----:B--2---:R-:W-:Y:S05]  /*d840*/  @!P0 NANOSLEEP.SYNCS 0x989680 ;  /* 0x009896800000895d */ /* 0x004fea0003900000 */
[----:B------:R-:W2:Y:S02]  /*d850*/  @!P0 SYNCS.PHASECHK.TRANS64 P0, [R0+URZ], R3 ;  /* 0x00000003000085a7 */ /* 0x000ea400080010ff */
[----:B--2---:R-:W-:Y:S05]  /*d860*/  @!P0 BRA `(.L_x_183) ;  /* 0xfffffffc00f08947 */ /* 0x004fea000383ffff */
[----:B------:R-:W-:Y:S05]  /*d870*/  BRA `(.L_x_184) ;  /* 0xffffff5c00247947 */ /* 0x000fea000383ffff */
.L_x_65:
[----:B--2---:R2:W3:Y:S02]  /*d880*/  SYNCS.PHASECHK.TRANS64.TRYWAIT P0, [R0+URZ+0x80], R3 ;  /* 0x00008003000075a7 */ /* 0x0044e400080011ff */
[----:B---3--:R-:W-:Y:S05]  /*d890*/  @!P0 NANOSLEEP.SYNCS 0x989680 ;  /* 0x009896800000895d */ /* 0x008fea0003900000 */
[----:B------:R-:W3:Y:S02]  /*d8a0*/  @!P0 SYNCS.PHASECHK.TRANS64 P0, [R0+URZ+0x80], R3 ;  /* 0x00008003000085a7 */ /* 0x000ee400080010ff */
[----:B---3--:R-:W-:Y:S05]  /*d8b0*/  @!P0 BRA `(.L_x_65) ;  /* 0xfffffffc00f08947 */ /* 0x008fea000383ffff */
[----:B------:R-:W-:Y:S05]  /*d8c0*/  BRA `(.L_x_185) ;  /* 0xffffff6000287947 */ /* 0x000fea000383ffff */
.L_x_68:
[----:B------:R-:W-:Y:S07]  /*d8d0*/  MOV R0, UR7 ;  /* 0x0000000700007c02 */ /* 0x000fee0008000f00 */
.L_x_186:
[----:B--2---:R2:W3:Y:S02]  /*d8e0*/  SYNCS.PHASECHK.TRANS64.TRYWAIT P0, [R0+URZ+0x78], R3 ;  /* 0x00007803000075a7 */ /* 0x0044e400080011ff */
[----:B---3--:R-:W-:Y:S05]  /*d8f0*/  @!P0 NANOSLEEP.SYNCS 0x989680 ;  /* 0x009896800000895d */ /* 0x008fea0003900000 */
[----:B------:R-:W3:Y:S02]  /*d900*/  @!P0 SYNCS.PHASECHK.TRANS64 P0, [R0+URZ+0x78], R3 ;  /* 0x00007803000085a7 */ /* 0x000ee400080010ff */
[----:B---3--:R-:W-:Y:S05]  /*d910*/  @!P0 BRA `(.L_x_186) ;  /* 0xfffffffc00f08947 */ /* 0x008fea000383ffff */
[----:B------:R-:W-:Y:S05]  /*d920*/  BRA `(.L_x_67) ;  /* 0xffffff6400087947 */ /* 0x000fea000383ffff */
.L_x_71:
[----:B------:R-:W-:Y:S07]  /*d930*/  MOV R3, UR7 ;  /* 0x0000000700037c02 */ /* 0x000fee0008000f00 */
.L_x_187:
[----:B-1----:R1:W2:Y:S02]  /*d940*/  SYNCS.PHASECHK.TRANS64.TRYWAIT P0, [R3+URZ+0x50], R12 ;  /* 0x0000500c030075a7 */ /* 0x0022a400080011ff */
[----:B--2---:R-:W-:Y:S05]  /*d950*/  @!P0 NANOSLEEP.SYNCS 0x989680 ;  /* 0x009896800000895d */ /* 0x004fea0003900000 */
[----:B------:R-:W2:Y:S02]  /*d960*/  @!P0 SYNCS.PHASECHK.TRANS64 P0, [R3+URZ+0x50], R12 ;  /* 0x0000500c030085a7 */ /* 0x000ea400080010ff */
[----:B--2---:R-:W-:Y:S05]  /*d970*/  @!P0 BRA `(.L_x_187) ;  /* 0xfffffffc00f08947 */ /* 0x004fea000383ffff */
[----:B------:R-:W-:Y:S05]  /*d980*/  BRA `(.L_x_188) ;  /* 0xffffff6400847947 */ /* 0x000fea000383ffff */
.L_x_72:
[----:B-1----:R-:W-:Y:S07]  /*d990*/  MOV R3, UR7 ;  /* 0x0000000700037c02 */ /* 0x002fee0008000f00 */
.L_x_189:
[----:B-1----:R1:W2:Y:S02]  /*d9a0*/  SYNCS.PHASECHK.TRANS64.TRYWAIT P0, [R3+URZ+0x58], R12 ;  /* 0x0000580c030075a7 */ /* 0x0022a400080011ff */
[----:B--2---:R-:W-:Y:S05]  /*d9b0*/  @!P0 NANOSLEEP.SYNCS 0x989680 ;  /* 0x009896800000895d */ /* 0x004fea0003900000 */
[----:B------:R-:W2:Y:S02]  /*d9c0*/  @!P0 SYNCS.PHASECHK.TRANS64 P0, [R3+URZ+0x58], R12 ;  /* 0x0000580c030085a7 */ /* 0x000ea400080010ff */
[----:B--2---:R-:W-:Y:S05]  /*d9d0*/  @!P0 BRA `(.L_x_189) ;  /* 0xfffffffc00f08947 */ /* 0x004fea000383ffff */
[----:B------:R-:W-:Y:S05]  /*d9e0*/  BRA `(.L_x_190) ;  /* 0xffffff6400c47947 */ /* 0x000fea000383ffff */
.L_x_73:
[----:B-1----:R-:W-:Y:S07]  /*d9f0*/  MOV R3, UR7 ;  /* 0x0000000700037c02 */ /* 0x002fee0008000f00 */
.L_x_191:
[----:B-1----:R1:W2:Y:S02]  /*da00*/  SYNCS.PHASECHK.TRANS64.TRYWAIT P0, [R3+URZ+0x60], R12 ;  /* 0x0000600c030075a7 */ /* 0x0022a400080011ff */
[----:B--2---:R-:W-:Y:S05]  /*da10*/  @!P0 NANOSLEEP.SYNCS 0x989680 ;  /* 0x009896800000895d */ /* 0x004fea0003900000 */
[----:B------:R-:W2:Y:S02]  /*da20*/  @!P0 SYNCS.PHASECHK.TRANS64 P0, [R3+URZ+0x60], R12 ;  /* 0x0000600c030085a7 */ /* 0x000ea400080010ff */
[----:B--2---:R-:W-:Y:S05]  /*da30*/  @!P0 BRA `(.L_x_191) ;  /* 0xfffffffc00f08947 */ /* 0x004fea000383ffff */
[----:B------:R-:W-:Y:S05]  /*da40*/  BRA `(.L_x_192) ;  /* 0xffffff6800087947 */ /* 0x000fea000383ffff */
.L_x_74:
[----:B-1----:R-:W-:Y:S07]  /*da50*/  MOV R3, UR7 ;  /* 0x0000000700037c02 */ /* 0x002fee0008000f00 */
.L_x_193:
[----:B-1----:R1:W2:Y:S02]  /*da60*/  SYNCS.PHASECHK.TRANS64.TRYWAIT P0, [R3+URZ+0x68], R12 ;  /* 0x0000680c030075a7 */ /* 0x0022a400080011ff */
[----:B--2---:R-:W-:Y:S05]  /*da70*/  @!P0 NANOSLEEP.SYNCS 0x989680 ;  /* 0x009896800000895d */ /* 0x004fea0003900000 */
[----:B------:R-:W2:Y:S02]  /*da80*/  @!P0 SYNCS.PHASECHK.TRANS64 P0, [R3+URZ+0x68], R12 ;  /* 0x0000680c030085a7 */ /* 0x000ea400080010ff */
[----:B--2---:R-:W-:Y:S05]  /*da90*/  @!P0 BRA `(.L_x_193) ;  /* 0xfffffffc00f08947 */ /* 0x004fea000383ffff */
[----:B------:R-:W-:Y:S05]  /*daa0*/  BRA `(.L_x_194) ;  /* 0xffffff6800507947 */ /* 0x000fea000383ffff */
.L_x_75:
[----:B-1----:R-:W-:Y:S07]  /*dab0*/  MOV R3, UR7 ;  /* 0x0000000700037c02 */ /* 0x002fee0008000f00 */
.L_x_195:
[----:B-1----:R1:W2:Y:S02]  /*dac0*/  SYNCS.PHASECHK.TRANS64.TRYWAIT P0, [R3+URZ+0x50], R20 ;  /* 0x00005014030075a7 */ /* 0x0022a400080011ff */
[----:B--2---:R-:W-:Y:S05]  /*dad0*/  @!P0 NANOSLEEP.SYNCS 0x989680 ;  /* 0x009896800000895d */ /* 0x004fea0003900000 */
[----:B------:R-:W2:Y:S02]  /*dae0*/  @!P0 SYNCS.PHASECHK.TRANS64 P0, [R3+URZ+0x50], R20 ;  /* 0x00005014030085a7 */ /* 0x000ea400080010ff */
[----:B--2---:R-:W-:Y:S05]  /*daf0*/  @!P0 BRA `(.L_x_195) ;  /* 0xfffffffc00f08947 */ /* 0x004fea000383ffff */
[----:B------:R-:W-:Y:S05]  /*db00*/  BRA `(.L_x_196) ;  /* 0xffffff68009c7947 */ /* 0x000fea000383ffff */
.L_x_76:
[----:B-1----:R-:W-:Y:S07]  /*db10*/  MOV R3, UR7 ;  /* 0x0000000700037c02 */ /* 0x002fee0008000f00 */
.L_x_197:
[----:B-1----:R1:W2:Y:S02]  /*db20*/  SYNCS.PHASECHK.TRANS64.TRYWAIT P0, [R3+URZ+0x58], R20 ;  /* 0x00005814030075a7 */ /* 0x0022a400080011ff */
[----:B--2---:R-:W-:Y:S05]  /*db30*/  @!P0 NANOSLEEP.SYNCS 0x989680 ;  /* 0x009896800000895d */ /* 0x004fea0003900000 */
[----:B------:R-:W2:Y:S02]  /*db40*/  @!P0 SYNCS.PHASECHK.TRANS64 P0, [R3+URZ+0x58], R20 ;  /* 0x00005814030085a7 */ /* 0x000ea400080010ff */
[----:B--2---:R-:W-:Y:S05]  /*db50*/  @!P0 BRA `(.L_x_197) ;  /* 0xfffffffc00f08947 */ /* 0x004fea000383ffff */
[----:B------:R-:W-:Y:S05]  /*db60*/  BRA `(.L_x_198) ;  /* 0xffffff6800e47947 */ /* 0x000fea000383ffff */
.L_x_77:
[----:B-1----:R-:W-:Y:S07]  /*db70*/  MOV R3, UR7 ;  /* 0x0000000700037c02 */ /* 0x002fee0008000f00 */
.L_x_199:
[----:B-1----:R1:W2:Y:S02]  /*db80*/  SYNCS.PHASECHK.TRANS64.TRYWAIT P0, [R3+URZ+0x60], R20 ;  /* 0x00006014030075a7 */ /* 0x0022a400080011ff */
[----:B--2---:R-:W-:Y:S05]  /*db90*/  @!P0 NANOSLEEP.SYNCS 0x989680 ;  /* 0x009896800000895d */ /* 0x004fea0003900000 */
[----:B------:R-:W2:Y:S02]  /*dba0*/  @!P0 SYNCS.PHASECHK.TRANS64 P0, [R3+URZ+0x60], R20 ;  /* 0x00006014030085a7 */ /* 0x000ea400080010ff */
[----:B--2---:R-:W-:Y:S05]  /*dbb0*/  @!P0 BRA `(.L_x_199) ;  /* 0xfffffffc00f08947 */ /* 0x004fea000383ffff */
[----:B------:R-:W-:Y:S05]  /*dbc0*/  BRA `(.L_x_200) ;  /* 0xffffff6c002c7947 */ /* 0x000fea000383ffff */
.L_x_78:
[----:B------:R-:W-:Y:S07]  /*dbd0*/  MOV R3, UR7 ;  /* 0x0000000700037c02 */ /* 0x000fee0008000f00 */
.L_x_201:
[----:B-1----:R1:W2:Y:S02]  /*dbe0*/  SYNCS.PHASECHK.TRANS64.TRYWAIT P0, [R3+URZ+0x68], R20 ;  /* 0x00006814030075a7 */ /* 0x0022a400080011ff */
[----:B--2---:R-:W-:Y:S05]  /*dbf0*/  @!P0 NANOSLEEP.SYNCS 0x989680 ;  /* 0x009896800000895d */ /* 0x004fea0003900000 */
[----:B------:R-:W2:Y:S02]  /*dc00*/  @!P0 SYNCS.PHASECHK.TRANS64 P0, [R3+URZ+0x68], R20 ;  /* 0x00006814030085a7 */ /* 0x000ea400080010ff */
[----:B--2---:R-:W-:Y:S05]  /*dc10*/  @!P0 BRA `(.L_x_201) ;  /* 0xfffffffc00f08947 */ /* 0x004fea000383ffff */
[----:B------:R-:W-:Y:S05]  /*dc20*/  BRA `(.L_x_202) ;  /* 0xffffff6c00b47947 */ /* 0x000fea000383ffff */
.L_x_80:
[----:B------:R-:W-:-:S07]  /*dc30*/  MOV R3, UR7 ;  /* 0x0000000700037c02 */ /* 0x000fce0008000f00 */
.L_x_203:
[----:B-1----:R1:W3:Y:S02]  /*dc40*/  SYNCS.PHASECHK.TRANS64.TRYWAIT P0, [R3+URZ+0x50], R12 ;  /* 0x0000500c030075a7 */ /* 0x0022e400080011ff */
[----:B---3--:R-:W-:Y:S05]  /*dc50*/  @!P0 NANOSLEEP.SYNCS 0x989680 ;  /* 0x009896800000895d */ /* 0x008fea0003900000 */
[----:B------:R-:W3:Y:S02]  /*dc60*/  @!P0 SYNCS.PHASECHK.TRANS64 P0, [R3+URZ+0x50], R12 ;  /* 0x0000500c030085a7 */ /* 0x000ee400080010ff */
[----:B---3--:R-:W-:Y:S05]  /*dc70*/  @!P0 BRA `(.L_x_203) ;  /* 0xfffffffc00f08947 */ /* 0x008fea000383ffff */
[----:B------:R-:W-:Y:S05]  /*dc80*/  BRA `(.L_x_204) ;  /* 0xffffff70001c7947 */ /* 0x000fea000383ffff */
.L_x_81:
[----:B-1----:R-:W-:-:S07]  /*dc90*/  MOV R3, UR7 ;  /* 0x0000000700037c02 */ /* 0x002fce0008000f00 */
.L_x_205:
[----:B-1----:R1:W3:Y:S02]  /*dca0*/  SYNCS.PHASECHK.TRANS64.TRYWAIT P0, [R3+URZ+0x58], R12 ;  /* 0x0000580c030075a7 */ /* 0x0022e400080011ff */
[----:B---3--:R-:W-:Y:S05]  /*dcb0*/  @!P0 NANOSLEEP.SYNCS 0x989680 ;  /* 0x009896800000895d */ /* 0x008fea0003900000 */
[----:B------:R-:W3:Y:S02]  /*dcc0*/  @!P0 SYNCS.PHASECHK.TRANS64 P0, [R3+URZ+0x58], R12 ;  /* 0x0000580c030085a7 */ /* 0x000ee400080010ff */
[----:B---3--:R-:W-:Y:S05]  /*dcd0*/  @!P0 BRA `(.L_x_205) ;  /* 0xfffffffc00f08947 */ /* 0x008fea000383ffff */
[----:B------:R-:W-:Y:S05]  /*dce0*/  BRA `(.L_x_206) ;  /* 0xffffff70000c7947 */ /* 0x000fea000383ffff */
.L_x_82:
[----:B-1----:R-:W-:-:S07]  /*dcf0*/  MOV R3, UR7 ;  /* 0x0000000700037c02 */ /* 0x002fce0008000f00 */
.L_x_207:
[----:B-1----:R1:W3:Y:S02]  /*dd00*/  SYNCS.PHASECHK.TRANS64.TRYWAIT P0, [R3+URZ+0x60], R12 ;  /* 0x0000600c030075a7 */ /* 0x0022e400080011ff */
[----:B---3--:R-:W-:Y:S05]  /*dd10*/  @!P0 NANOSLEEP.SYNCS 0x989680 ;  /* 0x009896800000895d */ /* 0x008fea0003900000 */
[----:B------:R-:W3:Y:S02]  /*dd20*/  @!P0 SYNCS.PHASECHK.TRANS64 P0, [R3+URZ+0x60], R12 ;  /* 0x0000600c030085a7 */ /* 0x000ee400080010ff */
[----:B---3--:R-:W-:Y:S05]  /*dd30*/  @!P0 BRA `(.L_x_207) ;  /* 0xfffffffc00f08947 */ /* 0x008fea000383ffff */
[----:B------:R-:W-:Y:S05]  /*dd40*/  BRA `(.L_x_208) ;  /* 0xffffff7000007947 */ /* 0x000fea000383ffff */
.L_x_84:
[----:B--2---:R2:W4:Y:S02]  /*dd50*/  SYNCS.PHASECHK.TRANS64.TRYWAIT P0, [R0+URZ+0x80], R3 ;  /* 0x00008003000075a7 */ /* 0x00452400080011ff */
[----:B----4-:R-:W-:Y:S05]  /*dd60*/  @!P0 NANOSLEEP.SYNCS 0x989680 ;  /* 0x009896800000895d */ /* 0x010fea0003900000 */
[----:B------:R-:W4:Y:S02]  /*dd70*/  @!P0 SYNCS.PHASECHK.TRANS64 P0, [R0+URZ+0x80], R3 ;  /* 0x00008003000085a7 */ /* 0x000f2400080010ff */
[----:B----4-:R-:W-:Y:S05]  /*dd80*/  @!P0 BRA `(.L_x_84) ;  /* 0xfffffffc00f08947 */ /* 0x010fea000383ffff */
[----:B------:R-:W-:Y:S05]  /*dd90*/  BRA `(.L_x_209) ;  /* 0xffffff7000d07947 */ /* 0x000fea000383ffff */
.L_x_95:
[----:B-1----:R-:W-:Y:S04]  /*dda0*/  MOV R2, UR48 ;  /* 0x0000003000027c02 */ /* 0x002fe80008000f00 */
[----:B------:R1:W3:Y:S03]  /*ddb0*/  SYNCS.PHASECHK.TRANS64.TRYWAIT P1, [R2+URZ+0x30], R3 ;  /* 0x00003003020075a7 */ /* 0x0002e600080211ff */
[----:B---3--:R-:W-:Y:S05]  /*ddc0*/  @!P1 NANOSLEEP.SYNCS 0x989680 ;  /* 0x009896800000995d */ /* 0x008fea0003900000 */
[----:B------:R-:W3:Y:S02]  /*ddd0*/  @!P1 SYNCS.PHASECHK.TRANS64 P1, [R2+URZ+0x30], R3 ;  /* 0x00003003020095a7 */ /* 0x000ee400080210ff */
[----:B---3--:R-:W-:Y:S05]  /*dde0*/  @!P1 BRA `(.L_x_95) ;  /* 0xfffffffc00ec9947 */ /* 0x008fea000383ffff */
[----:B------:R-:W-:Y:S05]  /*ddf0*/  BRA `(.L_x_94) ;  /* 0xffffff80004c7947 */ /* 0x000fea000383ffff */
.L_x_97:
[----:B-1----:R1:W4:Y:S02]  /*de00*/  SYNCS.PHASECHK.TRANS64.TRYWAIT P0, [R59+URZ+0xa0], R0 ;  /* 0x0000a0003b0075a7 */ /* 0x00232400080011ff */
[----:B----4-:R-:W-:Y:S05]  /*de10*/  @!P0 NANOSLEEP.SYNCS 0x989680 ;  /* 0x009896800000895d */ /* 0x010fea0003900000 */
[----:B------:R-:W4:Y:S02]  /*de20*/  @!P0 SYNCS.PHASECHK.TRANS64 P0, [R59+URZ+0xa0], R0 ;  /* 0x0000a0003b0085a7 */ /* 0x000f2400080010ff */
[----:B----4-:R-:W-:Y:S05]  /*de30*/  @!P0 BRA `(.L_x_97) ;  /* 0xfffffffc00f08947 */ /* 0x010fea000383ffff */
[----:B------:R-:W-:Y:S05]  /*de40*/  BRA `(.L_x_96) ;  /* 0xffffff8000847947 */ /* 0x000fea000383ffff */
.L_x_106:
[----:B-1----:R1:W2:Y:S02]  /*de50*/  SYNCS.PHASECHK.TRANS64.TRYWAIT P0, [R3+URZ+0x30], R0 ;  /* 0x00003000030075a7 */ /* 0x0022a400080011ff */
[----:B--2---:R-:W-:Y:S05]  /*de60*/  @!P0 NANOSLEEP.SYNCS 0x989680 ;  /* 0x009896800000895d */ /* 0x004fea0003900000 */
[----:B------:R-:W2:Y:S02]  /*de70*/  @!P0 SYNCS.PHASECHK.TRANS64 P0, [R3+URZ+0x30], R0 ;  /* 0x00003000030085a7 */ /* 0x000ea400080010ff */
[----:B--2---:R-:W-:Y:S05]  /*de80*/  @!P0 BRA `(.L_x_106) ;  /* 0xfffffffc00f08947 */ /* 0x004fea000383ffff */
[----:B------:R-:W-:Y:S05]  /*de90*/  BRA `(.L_x_105) ;  /* 0xffffff8c00b07947 */ /* 0x000fea000383ffff */
.L_x_114:
[----:B-1----:R1:W2:Y:S02]  /*dea0*/  SYNCS.PHASECHK.TRANS64.TRYWAIT P0, [R134+URZ+0x30], R5 ;  /* 0x00003005860075a7 */ /* 0x0022a400080011ff */
[----:B--2---:R-:W-:Y:S05]  /*deb0*/  @!P0 NANOSLEEP.SYNCS 0x989680 ;  /* 0x009896800000895d */ /* 0x004fea0003900000 */
[----:B------:R-:W2:Y:S02]  /*dec0*/  @!P0 SYNCS.PHASECHK.TRANS64 P0, [R134+URZ+0x30], R5 ;  /* 0x00003005860085a7 */ /* 0x000ea400080010ff */
[----:B--2---:R-:W-:Y:S05]  /*ded0*/  @!P0 BRA `(.L_x_114) ;  /* 0xfffffffc00f08947 */ /* 0x004fea000383ffff */
[----:B------:R-:W-:Y:S05]  /*dee0*/  BRA `(.L_x_113) ;  /* 0xffffff9c00247947 */ /* 0x000fea000383ffff */
.L_x_122:
[----:B-1----:R1:W2:Y:S02]  /*def0*/  SYNCS.PHASECHK.TRANS64.TRYWAIT P0, [R134+URZ+0x30], R5 ;  /* 0x00003005860075a7 */ /* 0x0022a400080011ff */
[----:B--2---:R-:W-:Y:S05]  /*df00*/  @!P0 NANOSLEEP.SYNCS 0x989680 ;  /* 0x009896800000895d */ /* 0x004fea0003900000 */
[----:B------:R-:W2:Y:S02]  /*df10*/  @!P0 SYNCS.PHASECHK.TRANS64 P0, [R134+URZ+0x30], R5 ;  /* 0x00003005860085a7 */ /* 0x000ea400080010ff */
[----:B--2---:R-:W-:Y:S05]  /*df20*/  @!P0 BRA `(.L_x_122) ;  /* 0xfffffffc00f08947 */ /* 0x004fea000383ffff */
[----:B------:R-:W-:Y:S05]  /*df30*/  BRA `(.L_x_121) ;  /* 0xffffffa8009c7947 */ /* 0x000fea000383ffff */
.L_x_130:
[----:B-1----:R1:W2:Y:S02]  /*df40*/  SYNCS.PHASECHK.TRANS64.TRYWAIT P0, [R135+URZ+0x30], R6 ;  /* 0x00003006870075a7 */ /* 0x0022a400080011ff */
[----:B--2---:R-:W-:Y:S05]  /*df50*/  @!P0 NANOSLEEP.SYNCS 0x989680 ;  /* 0x009896800000895d */ /* 0x004fea0003900000 */
[----:B------:R-:W2:Y:S02]  /*df60*/  @!P0 SYNCS.PHASECHK.TRANS64 P0, [R135+URZ+0x30], R6 ;  /* 0x00003006870085a7 */ /* 0x000ea400080010ff */
[----:B--2---:R-:W-:Y:S05]  /*df70*/  @!P0 BRA `(.L_x_130) ;  /* 0xfffffffc00f08947 */ /* 0x004fea000383ffff */
[----:B------:R-:W-:Y:S05]  /*df80*/  BRA `(.L_x_129) ;  /* 0xffffffb800187947 */ /* 0x000fea000383ffff */
.L_x_138:
[----:B-1----:R1:W2:Y:S02]  /*df90*/  SYNCS.PHASECHK.TRANS64.TRYWAIT P0, [R51+URZ+0x30], R6 ;  /* 0x00003006330075a7 */ /* 0x0022a400080011ff */
[----:B--2---:R-:W-:Y:S05]  /*dfa0*/  @!P0 NANOSLEEP.SYNCS 0x989680 ;  /* 0x009896800000895d */ /* 0x004fea0003900000 */
[----:B------:R-:W2:Y:S02]  /*dfb0*/  @!P0 SYNCS.PHASECHK.TRANS64 P0, [R51+URZ+0x30], R6 ;  /* 0x00003006330085a7 */ /* 0x000ea400080010ff */
[----:B--2---:R-:W-:Y:S05]  /*dfc0*/  @!P0 BRA `(.L_x_138) ;  /* 0xfffffffc00f08947 */ /* 0x004fea000383ffff */
[----:B------:R-:W-:Y:S05]  /*dfd0*/  BRA `(.L_x_137) ;  /* 0xffffffc400a87947 */ /* 0x000fea000383ffff */
.L_x_146:
[----:B-1----:R1:W4:Y:S02]  /*dfe0*/  SYNCS.PHASECHK.TRANS64.TRYWAIT P0, [R0+URZ+0x30], R7 ;  /* 0x00003007000075a7 */ /* 0x00232400080011ff */
[----:B----4-:R-:W-:Y:S05]  /*dff0*/  @!P0 NANOSLEEP.SYNCS 0x989680 ;  /* 0x009896800000895d */ /* 0x010fea0003900000 */
[----:B------:R-:W4:Y:S02]  /*e000*/  @!P0 SYNCS.PHASECHK.TRANS64 P0, [R0+URZ+0x30], R7 ;  /* 0x00003007000085a7 */ /* 0x000f2400080010ff */
[----:B----4-:R-:W-:Y:S05]  /*e010*/  @!P0 BRA `(.L_x_146) ;  /* 0xfffffffc00f08947 */ /* 0x010fea000383ffff */
[----:B------:R-:W-:Y:S05]  /*e020*/  BRA `(.L_x_145) ;  /* 0xffffffd4002c7947 */ /* 0x000fea000383ffff */
.L_x_154:
[----:B-1----:R1:W3:Y:S02]  /*e030*/  SYNCS.PHASECHK.TRANS64.TRYWAIT P0, [R0+URZ+0x30], R133 ;  /* 0x00003085000075a7 */ /* 0x0022e400080011ff */
[----:B---3--:R-:W-:Y:S05]  /*e040*/  @!P0 NANOSLEEP.SYNCS 0x989680 ;  /* 0x009896800000895d */ /* 0x008fea0003900000 */
[----:B------:R-:W3:Y:S02]  /*e050*/  @!P0 SYNCS.PHASECHK.TRANS64 P0, [R0+URZ+0x30], R133 ;  /* 0x00003085000085a7 */ /* 0x000ee400080010ff */
[----:B---3--:R-:W-:Y:S05]  /*e060*/  @!P0 BRA `(.L_x_154) ;  /* 0xfffffffc00f08947 */ /* 0x008fea000383ffff */
[----:B------:R-:W-:Y:S05]  /*e070*/  BRA `(.L_x_153) ;  /* 0xffffffe000b07947 */ /* 0x000fea000383ffff */
        .weak           $__internal_0_$__cuda_sm10x_tcgen05_guardrail_trap_col_being_dealloced_not_returned_by_alloc
        .type           $__internal_0_$__cuda_sm10x_tcgen05_guardrail_trap_col_being_dealloced_not_returned_by_alloc,@function
        .size           $__internal_0_$__cuda_sm10x_tcgen05_guardrail_trap_col_being_dealloced_not_returned_by_alloc,($__internal_1_$__cuda_sm10x_tcgen05_guardrail_trap_phase_invalid_during_alloc - $__internal_0_$__cuda_sm10x_tcgen05_guardrail_trap_col_being_dealloced_not_returned_by_alloc)
$__internal_0_$__cuda_sm10x_tcgen05_guardrail_trap_col_being_dealloced_not_returned_by_alloc:
[----:B------:R-:W-:Y:S05]  /*e080*/  BPT.TRAP 0x1 ;  /* 0x000000040000795c */ /* 0x000fea0000300000 */
[----:B------:R-:W-:-:S04]  /*e090*/  HFMA2 R3, -RZ, RZ, 0, 0 ;  /* 0x00000000ff037431 */ /* 0x000fc800000001ff */
[----:B------:R-:W-:Y:S05]  /*e0a0*/  RET.REL.NODEC R2 `(_ZN7cutlass13device_kernelINS_4gemm6kernel13GemmUniversalIN4cute5tupleIJiiiiEEENS1_10collective13CollectiveMmaINS1_35MainloopSm100TmaUmmaWarpSpecializedILi3ELi2ELi2ENS5_IJNS4_1CILi1EEESB_SB_EEEEENS5_IJNSA_ILi128EEENSA_ILi256EEENSA_ILi32EEEEEENS_10tfloat32_tENS5_IJlSB_lEEESI_SJ_NS4_8TiledMMAINS4_8MMA_AtomIJNS4_17SM100_MMA_TF32_SSISI_SI_fLi128ELi256ELNS4_4UMMA5MajorE0ELSO_0ELNSN_7ScaleInE0ELSP_0EEEEEENS4_6LayoutISC_NS5_IJNSA_ILi0EEEST_ST_EEEEENS5_IJNS4_10UnderscoreESW_SW_EEEEENS4_13SM90_TMA_LOADENS4_14ComposedLayoutINS4_7SwizzleILi3ELi4ELi3EEENS4_18smem_ptr_flag_bitsILi32EEENSS_INS5_IJNSA_ILi8EEESG_EEENS5_IJSG_SB_EEEEEEEvNS4_8identityESZ_S19_vS1A_EENS_8epilogue10collective18CollectiveEpilogueINS1C_23Sm100TmaWarpSpecializedILi4ELi2ELi32ELb1ELb0EEEJSH_NS5_IJNSS_ISE_SB_EENSS_ISG_SB_EEEEESI_SJ_SI_SJ_NS1C_6fusion15FusionCallbacksIS1G_NS1K_17LinearCombinationISI_fSI_fLNS_15FloatRoundStyleE2EEESH_S1J_JEEENS4_5SM1004TMEM4LOAD26SM100_TMEM_LOAD_32dp32b32xESZ_S19_NS4_39AutoVectorizingCopyWithAssumedAlignmentILi128EEENS4_14SM90_TMA_STOREES19_S1V_S1V_EEEvvEEEEvNT_6ParamsE) ;  /* 0xffffff1c02d47950 */ /* 0x000fea0003c3ffff */
        .weak           $__internal_1_$__cuda_sm10x_tcgen05_guardrail_trap_phase_invalid_during_alloc
        .type           $__internal_1_$__cuda_sm10x_tcgen05_guardrail_trap_phase_invalid_during_alloc,@function
        .size           $__internal_1_$__cuda_sm10x_tcgen05_guardrail_trap_phase_invalid_during_alloc,($__internal_2_$__cuda_sm10x_tcgen05_guardrail_trap_unallocated_columns_being_dealloced - $__internal_1_$__cuda_sm10x_tcgen05_guardrail_trap_phase_invalid_during_alloc)
$__internal_1_$__cuda_sm10x_tcgen05_guardrail_trap_phase_invalid_during_alloc:
[----:B------:R-:W-:Y:S05]  /*e0b0*/  BPT.TRAP 0x1 ;  /* 0x000000040000795c */ /* 0x000fea0000300000 */
[----:B------:R-:W-:-:S04]  /*e0c0*/  MOV R3, 0x0 ;  /* 0x0000000000037802 */ /* 0x000fc80000000f00 */
[----:B------:R-:W-:Y:S05]  /*e0d0*/  RET.REL.NODEC R2 `(_ZN7cutlass13device_kernelINS_4gemm6kernel13GemmUniversalIN4cute5tupleIJiiiiEEENS1_10collective13CollectiveMmaINS1_35MainloopSm100TmaUmmaWarpSpecializedILi3ELi2ELi2ENS5_IJNS4_1CILi1EEESB_SB_EEEEENS5_IJNSA_ILi128EEENSA_ILi256EEENSA_ILi32EEEEEENS_10tfloat32_tENS5_IJlSB_lEEESI_SJ_NS4_8TiledMMAINS4_8MMA_AtomIJNS4_17SM100_MMA_TF32_SSISI_SI_fLi128ELi256ELNS4_4UMMA5MajorE0ELSO_0ELNSN_7ScaleInE0ELSP_0EEEEEENS4_6LayoutISC_NS5_IJNSA_ILi0EEEST_ST_EEEEENS5_IJNS4_10UnderscoreESW_SW_EEEEENS4_13SM90_TMA_LOADENS4_14ComposedLayoutINS4_7SwizzleILi3ELi4ELi3EEENS4_18smem_ptr_flag_bitsILi32EEENSS_INS5_IJNSA_ILi8EEESG_EEENS5_IJSG_SB_EEEEEEEvNS4_8identityESZ_S19_vS1A_EENS_8epilogue10collective18CollectiveEpilogueINS1C_23Sm100TmaWarpSpecializedILi4ELi2ELi32ELb1ELb0EEEJSH_NS5_IJNSS_ISE_SB_EENSS_ISG_SB_EEEEESI_SJ_SI_SJ_NS1C_6fusion15FusionCallbacksIS1G_NS1K_17LinearCombinationISI_fSI_fLNS_15FloatRoundStyleE2EEESH_S1J_JEEENS4_5SM1004TMEM4LOAD26SM100_TMEM_LOAD_32dp32b32xESZ_S19_NS4_39AutoVectorizingCopyWithAssumedAlignmentILi128EEENS4_14SM90_TMA_STOREES19_S1V_S1V_EEEvvEEEEvNT_6ParamsE) ;  /* 0xffffff1c02c87950 */ /* 0x000fea0003c3ffff */
        .weak           $__internal_2_$__cuda_sm10x_tcgen05_guardrail_trap_unallocated_columns_being_dealloced
        .type           $__internal_2_$__cuda_sm10x_tcgen05_guardrail_trap_unallocated_columns_being_dealloced,@function
        .size           $__internal_2_$__cuda_sm10x_tcgen05_guardrail_trap_unallocated_columns_being_dealloced,(.L_x_211 - $__internal_2_$__cuda_sm10x_tcgen05_guardrail_trap_unallocated_columns_being_dealloced)
$__internal_2_$__cuda_sm10x_tcgen05_guardrail_trap_unallocated_columns_being_dealloced:
[----:B------:R-:W-:Y:S05]  /*e0e0*/  BPT.TRAP 0x1 ;  /* 0x000000040000795c */ /* 0x000fea0000300000 */
[----:B------:R-:W-:-:S04]  /*e0f0*/  HFMA2 R3, -RZ, RZ, 0, 0 ;  /* 0x00000000ff037431 */ /* 0x000fc800000001ff */
[----:B------:R-:W-:Y:S05]  /*e100*/  RET.REL.NODEC R2 `(_ZN7cutlass13device_kernelINS_4gemm6kernel13GemmUniversalIN4cute5tupleIJiiiiEEENS1_10collective13CollectiveMmaINS1_35MainloopSm100TmaUmmaWarpSpecializedILi3ELi2ELi2ENS5_IJNS4_1CILi1EEESB_SB_EEEEENS5_IJNSA_ILi128EEENSA_ILi256EEENSA_ILi32EEEEEENS_10tfloat32_tENS5_IJlSB_lEEESI_SJ_NS4_8TiledMMAINS4_8MMA_AtomIJNS4_17SM100_MMA_TF32_SSISI_SI_fLi128ELi256ELNS4_4UMMA5MajorE0ELSO_0ELNSN_7ScaleInE0ELSP_0EEEEEENS4_6LayoutISC_NS5_IJNSA_ILi0EEEST_ST_EEEEENS5_IJNS4_10UnderscoreESW_SW_EEEEENS4_13SM90_TMA_LOADENS4_14ComposedLayoutINS4_7SwizzleILi3ELi4ELi3EEENS4_18smem_ptr_flag_bitsILi32EEENSS_INS5_IJNSA_ILi8EEESG_EEENS5_IJSG_SB_EEEEEEEvNS4_8identityESZ_S19_vS1A_EENS_8epilogue10collective18CollectiveEpilogueINS1C_23Sm100TmaWarpSpecializedILi4ELi2ELi32ELb1ELb0EEEJSH_NS5_IJNSS_ISE_SB_EENSS_ISG_SB_EEEEESI_SJ_SI_SJ_NS1C_6fusion15FusionCallbacksIS1G_NS1K_17LinearCombinationISI_fSI_fLNS_15FloatRoundStyleE2EEESH_S1J_JEEENS4_5SM1004TMEM4LOAD26SM100_TMEM_LOAD_32dp32b32xESZ_S19_NS4_39AutoVectorizingCopyWithAssumedAlignmentILi128EEENS4_14SM90_TMA_STOREES19_S1V_S1V_EEEvvEEEEvNT_6ParamsE) ;  /* 0xffffff1c02bc7950 */ /* 0x000fea0003c3ffff */
.L_x_210:
[----:B------:R-:W-:-:S00]  /*e110*/  BRA `(.L_x_210) ;  /* 0xfffffffc00fc7947 */ /* 0x000fc0000383ffff */
[----:B------:R-:W-:-:S00]  /*e120*/  NOP ;  /* 0x0000000000007918 */ /* 0x000fc00000000000 */
        /* <DEDUP_REMOVED lines=13> */
.L_x_211:


//--------------------- .nv.global.init           --------------------------
	.section	.nv.global.init,"aw",@progbits
.nv.global.init:
	.type		$str$27,@object
	.size		$str$27,($str$28 - $str$27)
$str$27:
        /*0000*/ 	.byte	0x28, 0x61, 0x64, 0x64, 0x72, 0x65, 0x73, 0x73, 0x20, 0x26, 0x20, 0x6d, 0x61, 0x73, 0x6b, 0x29
        /*0010*/ 	.byte	0x20, 0x3d, 0x3d, 0x20, 0x30, 0x00
	.type		$str$28,@object
	.size		$str$28,($str$26 - $str$28)
$str$28:
        /*0016*/ 	.byte	0x2f, 0x74, 0x6d, 0x70, 0x2f, 0x63, 0x75, 0x74, 0x6c, 0x61, 0x73, 0x73, 0x5f, 0x73, 0x77, 0x65
        /*0026*/ 	.byte	0x65, 0x70, 0x5f, 0x73, 0x72, 0x63, 0x2f, 0x69, 0x6e, 0x63, 0x6c, 0x75, 0x64, 0x65, 0x2f, 0x63
        /*0036*/ 	.byte	0x75, 0x74, 0x65, 0x2f, 0x70, 0x6f, 0x69, 0x6e, 0x74, 0x65, 0x72, 0x5f, 0x66, 0x6c, 0x61, 0x67
        /*0046*/ 	.byte	0x67, 0x65, 0x64, 0x2e, 0x68, 0x70, 0x70, 0x00
	.type		$str$26,@object
	.size		$str$26,($str$25 - $str$26)
$str$26:
        /*004e*/ 	.byte	0x2f, 0x74, 0x6d, 0x70, 0x2f, 0x63, 0x75, 0x74, 0x6c, 0x61, 0x73, 0x73, 0x5f, 0x73, 0x77, 0x65
        /*005e*/ 	.byte	0x65, 0x70, 0x5f, 0x73, 0x72, 0x63, 0x2f, 0x69, 0x6e, 0x63, 0x6c, 0x75, 0x64, 0x65, 0x2f, 0x63
        /*006e*/ 	.byte	0x75, 0x74, 0x65, 0x2f, 0x61, 0x74, 0x6f, 0x6d, 0x2f, 0x63, 0x6f, 0x70, 0x79, 0x5f, 0x74, 0x72
        /*007e*/ 	.byte	0x61, 0x69, 0x74, 0x73, 0x5f, 0x73, 0x6d, 0x31, 0x30, 0x30, 0x2e, 0x68, 0x70, 0x70, 0x00
	.type		$str$25,@object
	.size		$str$25,(__unnamed_1 - $str$25)
$str$25:
        /*008d*/ 	.byte	0x28, 0x28, 0x75, 0x69, 0x6e, 0x74, 0x33, 0x32, 0x5f, 0x74, 0x28, 0x74, 0x68, 0x72, 0x65, 0x61
        /*009d*/ 	.byte	0x64, 0x49, 0x64, 0x78, 0x2e, 0x78, 0x29, 0x20, 0x2f, 0x20, 0x33, 0x32, 0x29, 0x20, 0x25, 0x20
        /*00ad*/ 	.byte	0x34, 0x29, 0x20, 0x3d, 0x3d, 0x20, 0x28, 0x28, 0x28, 0x74, 0x6d, 0x65, 0x6d, 0x5f, 0x61, 0x64
        /*00bd*/ 	.byte	0x64, 0x72, 0x20, 0x3e, 0x3e, 0x20, 0x31, 0x36, 0x29, 0x20, 0x2f, 0x20, 0x33, 0x32, 0x29, 0x20
        /*00cd*/ 	.byte	0x25, 0x20, 0x34, 0x29, 0x00
	.type		__unnamed_1,@object
	.size		__unnamed_1,(__unnamed_2 - __unnamed_1)
__unnamed_1:
        /*00d2*/ 	.byte	0x61, 0x75, 0x74, 0x6f, 0x20, 0x63, 0x75, 0x74, 0x65, 0x3a, 0x3a, 0x61, 0x73, 0x5f, 0x70, 0x6f
        /* <DEDUP_REMOVED lines=24> */
        /*0262*/ 	.byte	0x34, 0x30, 0x39, 0x36, 0x3e, 0x3e, 0x3e, 0x3e, 0x5d, 0x00
	.type		__unnamed_2,@object
	.size		__unnamed_2,(.L_2 - __unnamed_2)
__unnamed_2:
        /* <DEDUP_REMOVED lines=43> */
        /*051c*/ 	.byte	0x65, 0x3a, 0x3a, 0x43, 0x3c, 0x30, 0x3e, 0x3e, 0x3e, 0x3e, 0x5d, 0x00
.L_2:


//--------------------- .nv.shared._ZN7cutlass13device_kernelINS_4gemm6kernel13GemmUniversalIN4cute5tupleIJiiiiEEENS1_10collective13CollectiveMmaINS1_35MainloopSm100TmaUmmaWarpSpecializedILi3ELi2ELi2ENS5_IJNS4_1CILi1EEESB_SB_EEEEENS5_IJNSA_ILi128EEENSA_ILi256EEENSA_ILi32EEEEEENS_10tfloat32_tENS5_IJlSB_lEEESI_SJ_NS4_8TiledMMAINS4_8MMA_AtomIJNS4_17SM100_MMA_TF32_SSISI_SI_fLi128ELi256ELNS4_4UMMA5MajorE0ELSO_0ELNSN_7ScaleInE0ELSP_0EEEEEENS4_6LayoutISC_NS5_IJNSA_ILi0EEEST_ST_EEEEENS5_IJNS4_10UnderscoreESW_SW_EEEEENS4_13SM90_TMA_LOADENS4_14ComposedLayoutINS4_7SwizzleILi3ELi4ELi3EEENS4_18smem_ptr_flag_bitsILi32EEENSS_INS5_IJNSA_ILi8EEESG_EEENS5_IJSG_SB_EEEEEEEvNS4_8identityESZ_S19_vS1A_EENS_8epilogue10collective18CollectiveEpilogueINS1C_23Sm100TmaWarpSpecializedILi4ELi2ELi32ELb1ELb0EEEJSH_NS5_IJNSS_ISE_SB_EENSS_ISG_SB_EEEEESI_SJ_SI_SJ_NS1C_6fusion15FusionCallbacksIS1G_NS1K_17LinearCombinationISI_fSI_fLNS_15FloatRoundStyleE2EEESH_S1J_JEEENS4_5SM1004TMEM4LOAD26SM100_TMEM_LOAD_32dp32b32xESZ_S19_NS4_39AutoVectorizingCopyWithAssumedAlignmentILi128EEENS4_14SM90_TMA_STOREES19_S1V_S1V_EEEvvEEEEvNT_6ParamsE --------------------------
	.section	.nv.shared._ZN7cutlass13device_kernelINS_4gemm6kernel13GemmUniversalIN4cute5tupleIJiiiiEEENS1_10collective13CollectiveMmaINS1_35MainloopSm100TmaUmmaWarpSpecializedILi3ELi2ELi2ENS5_IJNS4_1CILi1EEESB_SB_EEEEENS5_IJNSA_ILi128EEENSA_ILi256EEENSA_ILi32EEEEEENS_10tfloat32_tENS5_IJlSB_lEEESI_SJ_NS4_8TiledMMAINS4_8MMA_AtomIJNS4_17SM100_MMA_TF32_SSISI_SI_fLi128ELi256ELNS4_4UMMA5MajorE0ELSO_0ELNSN_7ScaleInE0ELSP_0EEEEEENS4_6LayoutISC_NS5_IJNSA_ILi0EEEST_ST_EEEEENS5_IJNS4_10UnderscoreESW_SW_EEEEENS4_13SM90_TMA_LOADENS4_14ComposedLayoutINS4_7SwizzleILi3ELi4ELi3EEENS4_18smem_ptr_flag_bitsILi32EEENSS_INS5_IJNSA_ILi8EEESG_EEENS5_IJSG_SB_EEEEEEEvNS4_8identityESZ_S19_vS1A_EENS_8epilogue10collective18CollectiveEpilogueINS1C_23Sm100TmaWarpSpecializedILi4ELi2ELi32ELb1ELb0EEEJSH_NS5_IJNSS_ISE_SB_EENSS_ISG_SB_EEEEESI_SJ_SI_SJ_NS1C_6fusion15FusionCallbacksIS1G_NS1K_17LinearCombinationISI_fSI_fLNS_15FloatRoundStyleE2EEESH_S1J_JEEENS4_5SM1004TMEM4LOAD26SM100_TMEM_LOAD_32dp32b32xESZ_S19_NS4_39AutoVectorizingCopyWithAssumedAlignmentILi128EEENS4_14SM90_TMA_STOREES19_S1V_S1V_EEEvvEEEEvNT_6ParamsE,"aw",@nobits
	.sectionflags	@""
	.align	16
	.zero		1024


//--------------------- .nv.shared.reserved.0     --------------------------
	.section	.nv.shared.reserved.0,"aw",@nobits
	.weak		__nv_reservedSMEM_offset_0_alias
	.size		__nv_reservedSMEM_offset_0_alias, 0, 64
	.other		__nv_reservedSMEM_offset_0_alias,@"STO_CUDA_RESERVED_SHARED STV_DEFAULT"
__nv_reservedSMEM_offset_0_alias:
	.zero		0
.nv.shared.reserved.0:
	.zero		64
	.weak		__nv_reservedSMEM_tcgen05_partition
	.type		__nv_reservedSMEM_tcgen05_partition,@object
	.size		__nv_reservedSMEM_tcgen05_partition,(.L_0 - __nv_reservedSMEM_tcgen05_partition)
__nv_reservedSMEM_tcgen05_partition:
	.zero		32
.L_0:


//--------------------- .nv.global                --------------------------
	.section	.nv.global,"aw",@nobits
.nv.global:
	.type		_ZN40_INTERNAL_a26cc0fc_4_k_cu_d0caaed8_414944cute1_E,@object
	.size		_ZN40_INTERNAL_a26cc0fc_4_k_cu_d0caaed8_414944cute1_E,(_ZN40_INTERNAL_a26cc0fc_4_k_cu_d0caaed8_414944cuda3std3__45__cpo6cbeginE - _ZN40_INTERNAL_a26cc0fc_4_k_cu_d0caaed8_414944cute1_E)
_ZN40_INTERNAL_a26cc0fc_4_k_cu_d0caaed8_414944cute1_E:
	.zero		1
	.type		_ZN40_INTERNAL_a26cc0fc_4_k_cu_d0caaed8_414944cuda3std3__45__cpo6cbeginE,@object
	.size		_ZN40_INTERNAL_a26cc0fc_4_k_cu_d0caaed8_414944cuda3std3__45__cpo6cbeginE,(_ZN40_INTERNAL_a26cc0fc_4_k_cu_d0caaed8_414944cuda3std3__48in_placeE - _ZN40_INTERNAL_a26cc0fc_4_k_cu_d0caaed8_414944cuda3std3__45__cpo6cbeginE)
_ZN40_INTERNAL_a26cc0fc_4_k_cu_d0caaed8_414944cuda3std3__45__cpo6cbeginE:
	.zero		1
	.type		_ZN40_INTERNAL_a26cc0fc_4_k_cu_d0caaed8_414944cuda3std3__48in_placeE,@object
	.size		_ZN40_INTERNAL_a26cc0fc_4_k_cu_d0caaed8_414944cuda3std3__48in_placeE,(_ZN40_INTERNAL_a26cc0fc_4_k_cu_d0caaed8_414944cuda3std6ranges3__45__cpo9iter_moveE - _ZN40_INTERNAL_a26cc0fc_4_k_cu_d0caaed8_414944cuda3std3__48in_placeE)
_ZN40_INTERNAL_a26cc0fc_4_k_cu_d0caaed8_414944cuda3std3__48in_placeE:
	.zero		1
	.type		_ZN40_INTERNAL_a26cc0fc_4_k_cu_d0caaed8_414944cuda3std6ranges3__45__cpo9iter_moveE,@object
	.size		_ZN40_INTERNAL_a26cc0fc_4_k_cu_d0caaed8_414944cuda3std6ranges3__45__cpo9iter_moveE,(_ZN40_INTERNAL_a26cc0fc_4_k_cu_d0caaed8_414944cuda3std3__45__cpo5beginE - _ZN40_INTERNAL_a26cc0fc_4_k_cu_d0caaed8_414944cuda3std6ranges3__45__cpo9iter_moveE)
_ZN40_INTERNAL_a26cc0fc_4_k_cu_d0caaed8_414944cuda3std6ranges3__45__cpo9iter_moveE:
	.zero		1
	.type		_ZN40_INTERNAL_a26cc0fc_4_k_cu_d0caaed8_414944cuda3std3__45__cpo5beginE,@object
	.size		_ZN40_INTERNAL_a26cc0fc_4_k_cu_d0caaed8_414944cuda3std3__45__cpo5beginE,(_ZN40_INTERNAL_a26cc0fc_4_k_cu_d0caaed8_414944cuda3std3__442_GLOBAL__N__a26cc0fc_4_k_cu_d0caaed8_414946ignoreE - _ZN40_INTERNAL_a26cc0fc_4_k_cu_d0caaed8_414944cuda3std3__45__cpo5beginE)
_ZN40_INTERNAL_a26cc0fc_4_k_cu_d0caaed8_414944cuda3std3__45__cpo5beginE:
	.zero		1
	.type		_ZN40_INTERNAL_a26cc0fc_4_k_cu_d0caaed8_414944cuda3std3__442_GLOBAL__N__a26cc0fc_4_k_cu_d0caaed8_414946ignoreE,@object
	.size		_ZN40_INTERNAL_a26cc0fc_4_k_cu_d0caaed8_414944cuda3std3__442_GLOBAL__N__a26cc0fc_4_k_cu_d0caaed8_414946ignoreE,(_ZN40_INTERNAL_a26cc0fc_4_k_cu_d0caaed8_414944cute7productE - _ZN40_INTERNAL_a26cc0fc_4_k_cu_d0caaed8_414944cuda3std3__442_GLOBAL__N__a26cc0fc_4_k_cu_d0caaed8_414946ignoreE)
_ZN40_INTERNAL_a26cc0fc_4_k_cu_d0caaed8_414944cuda3std3__442_GLOBAL__N__a26cc0fc_4_k_cu_d0caaed8_414946ignoreE:
	.zero		1
	.type		_ZN40_INTERNAL_a26cc0fc_4_k_cu_d0caaed8_414944cute7productE,@object
	.size		_ZN40_INTERNAL_a26cc0fc_4_k_cu_d0caaed8_414944cute7productE,(_ZN40_INTERNAL_a26cc0fc_4_k_cu_d0caaed8_414944cuda3std3__45__cpo3endE - _ZN40_INTERNAL_a26cc0fc_4_k_cu_d0caaed8_414944cute7productE)
_ZN40_INTERNAL_a26cc0fc_4_k_cu_d0caaed8_414944cute7productE:
	.zero		1
	.type		_ZN40_INTERNAL_a26cc0fc_4_k_cu_d0caaed8_414944cuda3std3__45__cpo3endE,@object
	.size		_ZN40_INTERNAL_a26cc0fc_4_k_cu_d0caaed8_414944cuda3std3__45__cpo3endE,(_ZN40_INTERNAL_a26cc0fc_4_k_cu_d0caaed8_414944cuda3std3__419piecewise_constructE - _ZN40_INTERNAL_a26cc0fc_4_k_cu_d0caaed8_414944cuda3std3__45__cpo3endE)
_ZN40_INTERNAL_a26cc0fc_4_k_cu_d0caaed8_414944cuda3std3__45__cpo3endE:
	.zero		1
	.type		_ZN40_INTERNAL_a26cc0fc_4_k_cu_d0caaed8_414944cuda3std3__419piecewise_constructE,@object
	.size		_ZN40_INTERNAL_a26cc0fc_4_k_cu_d0caaed8_414944cuda3std3__419piecewise_constructE,(_ZN40_INTERNAL_a26cc0fc_4_k_cu_d0caaed8_414944cuda3std3__45__cpo4cendE - _ZN40_INTERNAL_a26cc0fc_4_k_cu_d0caaed8_414944cuda3std3__419piecewise_constructE)
_ZN40_INTERNAL_a26cc0fc_4_k_cu_d0caaed8_414944cuda3std3__419piecewise_constructE:
	.zero		1
	.type		_ZN40_INTERNAL_a26cc0fc_4_k_cu_d0caaed8_414944cuda3std3__45__cpo4cendE,@object
	.size		_ZN40_INTERNAL_a26cc0fc_4_k_cu_d0caaed8_414944cuda3std3__45__cpo4cendE,(_ZN40_INTERNAL_a26cc0fc_4_k_cu_d0caaed8_414944cuda3std6ranges3__45__cpo4swapE - _ZN40_INTERNAL_a26cc0fc_4_k_cu_d0caaed8_414944cuda3std3__45__cpo4cendE)
_ZN40_INTERNAL_a26cc0fc_4_k_cu_d0caaed8_414944cuda3std3__45__cpo4cendE:
	.zero		1
	.type		_ZN40_INTERNAL_a26cc0fc_4_k_cu_d0caaed8_414944cuda3std6ranges3__45__cpo4swapE,@object
	.size		_ZN40_INTERNAL_a26cc0fc_4_k_cu_d0caaed8_414944cuda3std6ranges3__45__cpo4swapE,(.L_10 - _ZN40_INTERNAL_a26cc0fc_4_k_cu_d0caaed8_414944cuda3std6ranges3__45__cpo4swapE)
_ZN40_INTERNAL_a26cc0fc_4_k_cu_d0caaed8_414944cuda3std6ranges3__45__cpo4swapE:
	.zero		1
.L_10:


//--------------------- .nv.constant0._ZN7cutlass13device_kernelINS_4gemm6kernel13GemmUniversalIN4cute5tupleIJiiiiEEENS1_10collective13CollectiveMmaINS1_35MainloopSm100TmaUmmaWarpSpecializedILi3ELi2ELi2ENS5_IJNS4_1CILi1EEESB_SB_EEEEENS5_IJNSA_ILi128EEENSA_ILi256EEENSA_ILi32EEEEEENS_10tfloat32_tENS5_IJlSB_lEEESI_SJ_NS4_8TiledMMAINS4_8MMA_AtomIJNS4_17SM100_MMA_TF32_SSISI_SI_fLi128ELi256ELNS4_4UMMA5MajorE0ELSO_0ELNSN_7ScaleInE0ELSP_0EEEEEENS4_6LayoutISC_NS5_IJNSA_ILi0EEEST_ST_EEEEENS5_IJNS4_10UnderscoreESW_SW_EEEEENS4_13SM90_TMA_LOADENS4_14ComposedLayoutINS4_7SwizzleILi3ELi4ELi3EEENS4_18smem_ptr_flag_bitsILi32EEENSS_INS5_IJNSA_ILi8EEESG_EEENS5_IJSG_SB_EEEEEEEvNS4_8identityESZ_S19_vS1A_EENS_8epilogue10collective18CollectiveEpilogueINS1C_23Sm100TmaWarpSpecializedILi4ELi2ELi32ELb1ELb0EEEJSH_NS5_IJNSS_ISE_SB_EENSS_ISG_SB_EEEEESI_SJ_SI_SJ_NS1C_6fusion15FusionCallbacksIS1G_NS1K_17LinearCombinationISI_fSI_fLNS_15FloatRoundStyleE2EEESH_S1J_JEEENS4_5SM1004TMEM4LOAD26SM100_TMEM_LOAD_32dp32b32xESZ_S19_NS4_39AutoVectorizingCopyWithAssumedAlignmentILi128EEENS4_14SM90_TMA_STOREES19_S1V_S1V_EEEvvEEEEvNT_6ParamsE --------------------------
	.section	.nv.constant0._ZN7cutlass13device_kernelINS_4gemm6kernel13GemmUniversalIN4cute5tupleIJiiiiEEENS1_10collective13CollectiveMmaINS1_35MainloopSm100TmaUmmaWarpSpecializedILi3ELi2ELi2ENS5_IJNS4_1CILi1EEESB_SB_EEEEENS5_IJNSA_ILi128EEENSA_ILi256EEENSA_ILi32EEEEEENS_10tfloat32_tENS5_IJlSB_lEEESI_SJ_NS4_8TiledMMAINS4_8MMA_AtomIJNS4_17SM100_MMA_TF32_SSISI_SI_fLi128ELi256ELNS4_4UMMA5MajorE0ELSO_0ELNSN_7ScaleInE0ELSP_0EEEEEENS4_6LayoutISC_NS5_IJNSA_ILi0EEEST_ST_EEEEENS5_IJNS4_10UnderscoreESW_SW_EEEEENS4_13SM90_TMA_LOADENS4_14ComposedLayoutINS4_7SwizzleILi3ELi4ELi3EEENS4_18smem_ptr_flag_bitsILi32EEENSS_INS5_IJNSA_ILi8EEESG_EEENS5_IJSG_SB_EEEEEEEvNS4_8identityESZ_S19_vS1A_EENS_8epilogue10collective18CollectiveEpilogueINS1C_23Sm100TmaWarpSpecializedILi4ELi2ELi32ELb1ELb0EEEJSH_NS5_IJNSS_ISE_SB_EENSS_ISG_SB_EEEEESI_SJ_SI_SJ_NS1C_6fusion15FusionCallbacksIS1G_NS1K_17LinearCombinationISI_fSI_fLNS_15FloatRoundStyleE2EEESH_S1J_JEEENS4_5SM1004TMEM4LOAD26SM100_TMEM_LOAD_32dp32b32xESZ_S19_NS4_39AutoVectorizingCopyWithAssumedAlignmentILi128EEENS4_14SM90_TMA_STOREES19_S1V_S1V_EEEvvEEEEvNT_6ParamsE,"a",@progbits
	.sectionflags	@""
	.align	4
.nv.constant0._ZN7cutlass13device_kernelINS_4gemm6kernel13GemmUniversalIN4cute5tupleIJiiiiEEENS1_10collective13CollectiveMmaINS1_35MainloopSm100TmaUmmaWarpSpecializedILi3ELi2ELi2ENS5_IJNS4_1CILi1EEESB_SB_EEEEENS5_IJNSA_ILi128EEENSA_ILi256EEENSA_ILi32EEEEEENS_10tfloat32_tENS5_IJlSB_lEEESI_SJ_NS4_8TiledMMAINS4_8MMA_AtomIJNS4_17SM100_MMA_TF32_SSISI_SI_fLi128ELi256ELNS4_4UMMA5MajorE0ELSO_0ELNSN_7ScaleInE0ELSP_0EEEEEENS4_6LayoutISC_NS5_IJNSA_ILi0EEEST_ST_EEEEENS5_IJNS4_10UnderscoreESW_SW_EEEEENS4_13SM90_TMA_LOADENS4_14ComposedLayoutINS4_7SwizzleILi3ELi4ELi3EEENS4_18smem_ptr_flag_bitsILi32EEENSS_INS5_IJNSA_ILi8EEESG_EEENS5_IJSG_SB_EEEEEEEvNS4_8identityESZ_S19_vS1A_EENS_8epilogue10collective18CollectiveEpilogueINS1C_23Sm100TmaWarpSpecializedILi4ELi2ELi32ELb1ELb0EEEJSH_NS5_IJNSS_ISE_SB_EENSS_ISG_SB_EEEEESI_SJ_SI_SJ_NS1C_6fusion15FusionCallbacksIS1G_NS1K_17LinearCombinationISI_fSI_fLNS_15FloatRoundStyleE2EEESH_S1J_JEEENS4_5SM1004TMEM4LOAD26SM100_TMEM_LOAD_32dp32b32xESZ_S19_NS4_39AutoVectorizingCopyWithAssumedAlignmentILi128EEENS4_14SM90_TMA_STOREES19_S1V_S1V_EEEvvEEEEvNT_6ParamsE:
	.zero		2944


//--------------------- SYMBOLS --------------------------

	.type		.nv.reservedSmem.offset0,@object
	.size		.nv.reservedSmem.offset0,0x4
	.type		.nv.reservedSmem.cap,@object
	.size		.nv.reservedSmem.cap,0x4
	.type		__assertfail,@function
